//
// Generated by NVIDIA NVVM Compiler
//
// Compiler Build ID: CL-36424714
// Cuda compilation tools, release 13.0, V13.0.88
// Based on NVVM 20.0.0
//

.version 9.0
.target sm_100
.address_size 64

	// .globl	_Z13md5crypt_gatePiS_PPcS1_S0_S_
.const .align 1 .b8 md5_salt_prefix[4] = {36, 49, 36};
.const .align 1 .b8 b64t[65] = {46, 47, 48, 49, 50, 51, 52, 53, 54, 55, 56, 57, 65, 66, 67, 68, 69, 70, 71, 72, 73, 74, 75, 76, 77, 78, 79, 80, 81, 82, 83, 84, 85, 86, 87, 88, 89, 90, 97, 98, 99, 100, 101, 102, 103, 104, 105, 106, 107, 108, 109, 110, 111, 112, 113, 114, 115, 116, 117, 118, 119, 120, 121, 122};
.const .align 1 .b8 fillbuf[64] = {128};

.visible .entry _Z13md5crypt_gatePiS_PPcS1_S0_S_(
	.param .u64 .ptr .align 1 _Z13md5crypt_gatePiS_PPcS1_S0_S__param_0,
	.param .u64 .ptr .align 1 _Z13md5crypt_gatePiS_PPcS1_S0_S__param_1,
	.param .u64 .ptr .align 1 _Z13md5crypt_gatePiS_PPcS1_S0_S__param_2,
	.param .u64 .ptr .align 1 _Z13md5crypt_gatePiS_PPcS1_S0_S__param_3,
	.param .u64 .ptr .align 1 _Z13md5crypt_gatePiS_PPcS1_S0_S__param_4,
	.param .u64 .ptr .align 1 _Z13md5crypt_gatePiS_PPcS1_S0_S__param_5
)
{
	.local .align 16 .b8 	__local_depot0[240];
	.reg .b64 	%SP;
	.reg .b64 	%SPL;
	.reg .pred 	%p<99>;
	.reg .b16 	%rs<223>;
	.reg .b32 	%r<1870>;
	.reg .b64 	%rd<280>;

	mov.u64 	%SPL, __local_depot0;
	ld.param.u64 	%rd80, [_Z13md5crypt_gatePiS_PPcS1_S0_S__param_0];
	ld.param.u64 	%rd76, [_Z13md5crypt_gatePiS_PPcS1_S0_S__param_1];
	ld.param.u64 	%rd81, [_Z13md5crypt_gatePiS_PPcS1_S0_S__param_2];
	ld.param.u64 	%rd77, [_Z13md5crypt_gatePiS_PPcS1_S0_S__param_3];
	cvta.to.global.u64 	%rd82, %rd80;
	cvta.to.global.u64 	%rd83, %rd81;
	add.u64 	%rd1, %SPL, 0;
	add.u64 	%rd2, %SPL, 16;
	mov.u32 	%r104, %ntid.x;
	mov.u32 	%r105, %ctaid.x;
	mov.u32 	%r106, %tid.x;
	mad.lo.s32 	%r1, %r104, %r105, %r106;
	mul.wide.s32 	%rd86, %r1, 8;
	add.s64 	%rd87, %rd83, %rd86;
	ld.global.u64 	%rd3, [%rd87];
	mul.wide.s32 	%rd88, %r1, 4;
	add.s64 	%rd89, %rd82, %rd88;
	ld.global.u32 	%r107, [%rd89];
	cvt.s64.s32 	%rd4, %r107;
	add.s32 	%r2, %r107, 1;
	setp.eq.s32 	%p1, %r2, 0;
	add.u64 	%rd5, %SPL, 208;
	@%p1 bra 	$L__BB0_3;
	cvt.s64.s32 	%rd6, %r2;
	cvta.to.global.u64 	%rd7, %rd3;
	mov.b64 	%rd260, 0;
$L__BB0_2:
	add.s64 	%rd92, %rd7, %rd260;
	ld.global.u8 	%rs66, [%rd92];
	add.s64 	%rd93, %rd5, %rd260;
	st.local.u8 	[%rd93], %rs66;
	add.s64 	%rd260, %rd260, 1;
	setp.lt.u64 	%p2, %rd260, %rd6;
	@%p2 bra 	$L__BB0_2;
$L__BB0_3:
	cvta.to.global.u64 	%rd94, %rd77;
	add.s64 	%rd96, %rd94, %rd86;
	ld.global.u64 	%rd10, [%rd96];
	cvta.to.global.u64 	%rd97, %rd76;
	add.s64 	%rd99, %rd97, %rd88;
	ld.global.u32 	%r3, [%rd99];
	cvt.s64.s32 	%rd11, %r3;
	add.s32 	%r4, %r3, 1;
	setp.eq.s32 	%p3, %r4, 0;
	add.u64 	%rd12, %SPL, 176;
	@%p3 bra 	$L__BB0_6;
	cvt.s64.s32 	%rd13, %r4;
	cvta.to.global.u64 	%rd14, %rd10;
	mov.b64 	%rd261, 0;
$L__BB0_5:
	add.s64 	%rd102, %rd14, %rd261;
	ld.global.u8 	%rs67, [%rd102];
	add.s64 	%rd103, %rd12, %rd261;
	st.local.u8 	[%rd103], %rs67;
	add.s64 	%rd261, %rd261, 1;
	setp.lt.u64 	%p4, %rd261, %rd13;
	@%p4 bra 	$L__BB0_5;
$L__BB0_6:
	mov.b32 	%r108, 1732584193;
	st.local.u32 	[%rd2], %r108;
	mov.b32 	%r109, -271733879;
	st.local.u32 	[%rd2+4], %r109;
	mov.b32 	%r110, -1732584194;
	st.local.u32 	[%rd2+8], %r110;
	mov.b32 	%r111, 271733878;
	st.local.u32 	[%rd2+12], %r111;
	setp.eq.s32 	%p5, %r3, 0;
	@%p5 bra 	$L__BB0_9;
	mov.b64 	%rd262, 0;
$L__BB0_8:
	add.s64 	%rd105, %rd12, %rd262;
	ld.local.u8 	%rs68, [%rd105];
	add.s64 	%rd106, %rd2, %rd262;
	st.local.u8 	[%rd106+28], %rs68;
	add.s64 	%rd262, %rd262, 1;
	setp.lt.u64 	%p6, %rd262, %rd11;
	@%p6 bra 	$L__BB0_8;
$L__BB0_9:
	cvt.u32.u64 	%r5, %rd4;
	cvt.u64.u32 	%rd107, %r3;
	add.s64 	%rd19, %rd2, %rd107;
	setp.eq.s32 	%p7, %r5, 0;
	@%p7 bra 	$L__BB0_12;
	mov.b64 	%rd263, 0;
$L__BB0_11:
	add.s64 	%rd109, %rd5, %rd263;
	ld.local.u8 	%rs69, [%rd109];
	add.s64 	%rd110, %rd19, %rd263;
	st.local.u8 	[%rd110+28], %rs69;
	add.s64 	%rd263, %rd263, 1;
	setp.lt.u64 	%p8, %rd263, %rd4;
	@%p8 bra 	$L__BB0_11;
$L__BB0_12:
	setp.eq.s32 	%p9, %r3, 0;
	add.s32 	%r113, %r5, %r3;
	cvt.u64.u32 	%rd22, %r113;
	@%p9 bra 	$L__BB0_15;
	mov.b64 	%rd264, 0;
$L__BB0_14:
	add.s64 	%rd112, %rd12, %rd264;
	ld.local.u8 	%rs70, [%rd112];
	add.s64 	%rd113, %rd264, %rd22;
	add.s64 	%rd114, %rd2, %rd113;
	st.local.u8 	[%rd114+28], %rs70;
	add.s64 	%rd264, %rd264, 1;
	setp.lt.u64 	%p10, %rd264, %rd11;
	@%p10 bra 	$L__BB0_14;
$L__BB0_15:
	cvt.u32.u64 	%r114, %rd22;
	add.s32 	%r115, %r114, %r3;
	st.local.u32 	[%rd2+24], %r115;
	setp.lt.u32 	%p11, %r115, 56;
	selp.b32 	%r116, 56, 120, %p11;
	sub.s32 	%r117, %r116, %r115;
	cvt.u64.u32 	%rd25, %r117;
	cvt.u64.u32 	%rd26, %r115;
	setp.eq.s32 	%p12, %r117, 0;
	@%p12 bra 	$L__BB0_18;
	mov.b64 	%rd265, 0;
	mov.u64 	%rd116, fillbuf;
$L__BB0_17:
	add.s64 	%rd117, %rd116, %rd265;
	ld.const.u8 	%rs71, [%rd117];
	add.s64 	%rd118, %rd265, %rd26;
	add.s64 	%rd119, %rd2, %rd118;
	st.local.u8 	[%rd119+28], %rs71;
	add.s64 	%rd265, %rd265, 1;
	setp.lt.u64 	%p13, %rd265, %rd25;
	@%p13 bra 	$L__BB0_17;
$L__BB0_18:
	add.s64 	%rd29, %rd2, 28;
	cvt.u32.u64 	%r122, %rd26;
	shl.b32 	%r123, %r122, 3;
	add.s64 	%rd120, %rd25, %rd26;
	and.b64  	%rd121, %rd120, 8589934588;
	add.s64 	%rd122, %rd2, %rd121;
	st.local.u32 	[%rd122+28], %r123;
	shr.u32 	%r124, %r122, 29;
	add.s64 	%rd123, %rd120, 4;
	and.b64  	%rd124, %rd123, 17179869180;
	add.s64 	%rd125, %rd2, %rd124;
	st.local.u32 	[%rd125+28], %r124;
	add.s64 	%rd30, %rd120, 8;
	cvt.u32.u64 	%r125, %rd30;
	add.s32 	%r126, %r122, %r125;
	setp.lt.u32 	%p14, %r126, %r122;
	st.local.u32 	[%rd2+16], %r126;
	shr.u64 	%rd126, %rd30, 32;
	selp.u64 	%rd127, 1, 0, %p14;
	add.s64 	%rd128, %rd126, %rd127;
	st.local.u32 	[%rd2+20], %rd128;
	setp.lt.u64 	%p15, %rd120, 56;
	mov.b32 	%r1830, 271733878;
	mov.b32 	%r1829, -1732584194;
	mov.b32 	%r1828, -271733879;
	mov.b32 	%r1827, 1732584193;
	@%p15 bra 	$L__BB0_21;
	shr.u64 	%rd129, %rd30, 6;
	cvt.u32.u64 	%r6, %rd129;
	mov.b32 	%r1827, 1732584193;
	mov.b32 	%r1828, -271733879;
	mov.b32 	%r1829, -1732584194;
	mov.b32 	%r1830, 271733878;
	mov.b32 	%r1822, 0;
	mov.u64 	%rd266, %rd29;
$L__BB0_20:
	xor.b32  	%r132, %r1830, %r1829;
	and.b32  	%r133, %r132, %r1828;
	xor.b32  	%r134, %r133, %r1830;
	ld.local.u32 	%r135, [%rd266];
	add.s32 	%r136, %r1827, %r134;
	add.s32 	%r137, %r136, %r135;
	add.s32 	%r138, %r137, -680876936;
	shf.l.wrap.b32 	%r139, %r138, %r138, 7;
	add.s32 	%r140, %r139, %r1828;
	xor.b32  	%r141, %r1829, %r1828;
	and.b32  	%r142, %r140, %r141;
	xor.b32  	%r143, %r142, %r1829;
	ld.local.u32 	%r144, [%rd266+4];
	add.s32 	%r145, %r1830, %r144;
	add.s32 	%r146, %r145, %r143;
	add.s32 	%r147, %r146, -389564586;
	shf.l.wrap.b32 	%r148, %r147, %r147, 12;
	add.s32 	%r149, %r148, %r140;
	xor.b32  	%r150, %r140, %r1828;
	and.b32  	%r151, %r149, %r150;
	xor.b32  	%r152, %r151, %r1828;
	ld.local.u32 	%r153, [%rd266+8];
	add.s32 	%r154, %r1829, %r153;
	add.s32 	%r155, %r154, %r152;
	add.s32 	%r156, %r155, 606105819;
	shf.l.wrap.b32 	%r157, %r156, %r156, 17;
	add.s32 	%r158, %r157, %r149;
	xor.b32  	%r159, %r149, %r140;
	and.b32  	%r160, %r158, %r159;
	xor.b32  	%r161, %r160, %r140;
	ld.local.u32 	%r162, [%rd266+12];
	add.s32 	%r163, %r1828, %r162;
	add.s32 	%r164, %r163, %r161;
	add.s32 	%r165, %r164, -1044525330;
	shf.l.wrap.b32 	%r166, %r165, %r165, 22;
	add.s32 	%r167, %r166, %r158;
	xor.b32  	%r168, %r158, %r149;
	and.b32  	%r169, %r167, %r168;
	xor.b32  	%r170, %r169, %r149;
	ld.local.u32 	%r171, [%rd266+16];
	add.s32 	%r172, %r171, %r140;
	add.s32 	%r173, %r172, %r170;
	add.s32 	%r174, %r173, -176418897;
	shf.l.wrap.b32 	%r175, %r174, %r174, 7;
	add.s32 	%r176, %r175, %r167;
	xor.b32  	%r177, %r167, %r158;
	and.b32  	%r178, %r176, %r177;
	xor.b32  	%r179, %r178, %r158;
	ld.local.u32 	%r180, [%rd266+20];
	add.s32 	%r181, %r180, %r149;
	add.s32 	%r182, %r181, %r179;
	add.s32 	%r183, %r182, 1200080426;
	shf.l.wrap.b32 	%r184, %r183, %r183, 12;
	add.s32 	%r185, %r184, %r176;
	xor.b32  	%r186, %r176, %r167;
	and.b32  	%r187, %r185, %r186;
	xor.b32  	%r188, %r187, %r167;
	ld.local.u32 	%r189, [%rd266+24];
	add.s32 	%r190, %r189, %r158;
	add.s32 	%r191, %r190, %r188;
	add.s32 	%r192, %r191, -1473231341;
	shf.l.wrap.b32 	%r193, %r192, %r192, 17;
	add.s32 	%r194, %r193, %r185;
	xor.b32  	%r195, %r185, %r176;
	and.b32  	%r196, %r194, %r195;
	xor.b32  	%r197, %r196, %r176;
	ld.local.u32 	%r198, [%rd266+28];
	add.s32 	%r199, %r198, %r167;
	add.s32 	%r200, %r199, %r197;
	add.s32 	%r201, %r200, -45705983;
	shf.l.wrap.b32 	%r202, %r201, %r201, 22;
	add.s32 	%r203, %r202, %r194;
	xor.b32  	%r204, %r194, %r185;
	and.b32  	%r205, %r203, %r204;
	xor.b32  	%r206, %r205, %r185;
	ld.local.u32 	%r207, [%rd266+32];
	add.s32 	%r208, %r207, %r176;
	add.s32 	%r209, %r208, %r206;
	add.s32 	%r210, %r209, 1770035416;
	shf.l.wrap.b32 	%r211, %r210, %r210, 7;
	add.s32 	%r212, %r211, %r203;
	xor.b32  	%r213, %r203, %r194;
	and.b32  	%r214, %r212, %r213;
	xor.b32  	%r215, %r214, %r194;
	ld.local.u32 	%r216, [%rd266+36];
	add.s32 	%r217, %r216, %r185;
	add.s32 	%r218, %r217, %r215;
	add.s32 	%r219, %r218, -1958414417;
	shf.l.wrap.b32 	%r220, %r219, %r219, 12;
	add.s32 	%r221, %r220, %r212;
	xor.b32  	%r222, %r212, %r203;
	and.b32  	%r223, %r221, %r222;
	xor.b32  	%r224, %r223, %r203;
	ld.local.u32 	%r225, [%rd266+40];
	add.s32 	%r226, %r225, %r194;
	add.s32 	%r227, %r226, %r224;
	add.s32 	%r228, %r227, -42063;
	shf.l.wrap.b32 	%r229, %r228, %r228, 17;
	add.s32 	%r230, %r229, %r221;
	xor.b32  	%r231, %r221, %r212;
	and.b32  	%r232, %r230, %r231;
	xor.b32  	%r233, %r232, %r212;
	ld.local.u32 	%r234, [%rd266+44];
	add.s32 	%r235, %r234, %r203;
	add.s32 	%r236, %r235, %r233;
	add.s32 	%r237, %r236, -1990404162;
	shf.l.wrap.b32 	%r238, %r237, %r237, 22;
	add.s32 	%r239, %r238, %r230;
	xor.b32  	%r240, %r230, %r221;
	and.b32  	%r241, %r239, %r240;
	xor.b32  	%r242, %r241, %r221;
	ld.local.u32 	%r243, [%rd266+48];
	add.s32 	%r244, %r243, %r212;
	add.s32 	%r245, %r244, %r242;
	add.s32 	%r246, %r245, 1804603682;
	shf.l.wrap.b32 	%r247, %r246, %r246, 7;
	add.s32 	%r248, %r247, %r239;
	xor.b32  	%r249, %r239, %r230;
	and.b32  	%r250, %r248, %r249;
	xor.b32  	%r251, %r250, %r230;
	ld.local.u32 	%r252, [%rd266+52];
	add.s32 	%r253, %r252, %r221;
	add.s32 	%r254, %r253, %r251;
	add.s32 	%r255, %r254, -40341101;
	shf.l.wrap.b32 	%r256, %r255, %r255, 12;
	add.s32 	%r257, %r256, %r248;
	xor.b32  	%r258, %r248, %r239;
	and.b32  	%r259, %r257, %r258;
	xor.b32  	%r260, %r259, %r239;
	ld.local.u32 	%r261, [%rd266+56];
	add.s32 	%r262, %r261, %r230;
	add.s32 	%r263, %r262, %r260;
	add.s32 	%r264, %r263, -1502002290;
	shf.l.wrap.b32 	%r265, %r264, %r264, 17;
	add.s32 	%r266, %r265, %r257;
	xor.b32  	%r267, %r257, %r248;
	and.b32  	%r268, %r266, %r267;
	xor.b32  	%r269, %r268, %r248;
	ld.local.u32 	%r270, [%rd266+60];
	add.s32 	%r271, %r270, %r239;
	add.s32 	%r272, %r271, %r269;
	add.s32 	%r273, %r272, 1236535329;
	add.s64 	%rd266, %rd266, 64;
	shf.l.wrap.b32 	%r274, %r273, %r273, 22;
	add.s32 	%r275, %r274, %r266;
	xor.b32  	%r276, %r275, %r266;
	and.b32  	%r277, %r276, %r257;
	xor.b32  	%r278, %r277, %r266;
	add.s32 	%r279, %r144, %r248;
	add.s32 	%r280, %r279, %r278;
	add.s32 	%r281, %r280, -165796510;
	shf.l.wrap.b32 	%r282, %r281, %r281, 5;
	add.s32 	%r283, %r282, %r275;
	xor.b32  	%r284, %r283, %r275;
	and.b32  	%r285, %r284, %r266;
	xor.b32  	%r286, %r285, %r275;
	add.s32 	%r287, %r189, %r257;
	add.s32 	%r288, %r287, %r286;
	add.s32 	%r289, %r288, -1069501632;
	shf.l.wrap.b32 	%r290, %r289, %r289, 9;
	add.s32 	%r291, %r290, %r283;
	xor.b32  	%r292, %r291, %r283;
	and.b32  	%r293, %r292, %r275;
	xor.b32  	%r294, %r293, %r283;
	add.s32 	%r295, %r234, %r266;
	add.s32 	%r296, %r295, %r294;
	add.s32 	%r297, %r296, 643717713;
	shf.l.wrap.b32 	%r298, %r297, %r297, 14;
	add.s32 	%r299, %r298, %r291;
	xor.b32  	%r300, %r299, %r291;
	and.b32  	%r301, %r300, %r283;
	xor.b32  	%r302, %r301, %r291;
	add.s32 	%r303, %r135, %r275;
	add.s32 	%r304, %r303, %r302;
	add.s32 	%r305, %r304, -373897302;
	shf.l.wrap.b32 	%r306, %r305, %r305, 20;
	add.s32 	%r307, %r306, %r299;
	xor.b32  	%r308, %r307, %r299;
	and.b32  	%r309, %r308, %r291;
	xor.b32  	%r310, %r309, %r299;
	add.s32 	%r311, %r180, %r283;
	add.s32 	%r312, %r311, %r310;
	add.s32 	%r313, %r312, -701558691;
	shf.l.wrap.b32 	%r314, %r313, %r313, 5;
	add.s32 	%r315, %r314, %r307;
	xor.b32  	%r316, %r315, %r307;
	and.b32  	%r317, %r316, %r299;
	xor.b32  	%r318, %r317, %r307;
	add.s32 	%r319, %r225, %r291;
	add.s32 	%r320, %r319, %r318;
	add.s32 	%r321, %r320, 38016083;
	shf.l.wrap.b32 	%r322, %r321, %r321, 9;
	add.s32 	%r323, %r322, %r315;
	xor.b32  	%r324, %r323, %r315;
	and.b32  	%r325, %r324, %r307;
	xor.b32  	%r326, %r325, %r315;
	add.s32 	%r327, %r270, %r299;
	add.s32 	%r328, %r327, %r326;
	add.s32 	%r329, %r328, -660478335;
	shf.l.wrap.b32 	%r330, %r329, %r329, 14;
	add.s32 	%r331, %r330, %r323;
	xor.b32  	%r332, %r331, %r323;
	and.b32  	%r333, %r332, %r315;
	xor.b32  	%r334, %r333, %r323;
	add.s32 	%r335, %r171, %r307;
	add.s32 	%r336, %r335, %r334;
	add.s32 	%r337, %r336, -405537848;
	shf.l.wrap.b32 	%r338, %r337, %r337, 20;
	add.s32 	%r339, %r338, %r331;
	xor.b32  	%r340, %r339, %r331;
	and.b32  	%r341, %r340, %r323;
	xor.b32  	%r342, %r341, %r331;
	add.s32 	%r343, %r216, %r315;
	add.s32 	%r344, %r343, %r342;
	add.s32 	%r345, %r344, 568446438;
	shf.l.wrap.b32 	%r346, %r345, %r345, 5;
	add.s32 	%r347, %r346, %r339;
	xor.b32  	%r348, %r347, %r339;
	and.b32  	%r349, %r348, %r331;
	xor.b32  	%r350, %r349, %r339;
	add.s32 	%r351, %r261, %r323;
	add.s32 	%r352, %r351, %r350;
	add.s32 	%r353, %r352, -1019803690;
	shf.l.wrap.b32 	%r354, %r353, %r353, 9;
	add.s32 	%r355, %r354, %r347;
	xor.b32  	%r356, %r355, %r347;
	and.b32  	%r357, %r356, %r339;
	xor.b32  	%r358, %r357, %r347;
	add.s32 	%r359, %r162, %r331;
	add.s32 	%r360, %r359, %r358;
	add.s32 	%r361, %r360, -187363961;
	shf.l.wrap.b32 	%r362, %r361, %r361, 14;
	add.s32 	%r363, %r362, %r355;
	xor.b32  	%r364, %r363, %r355;
	and.b32  	%r365, %r364, %r347;
	xor.b32  	%r366, %r365, %r355;
	add.s32 	%r367, %r207, %r339;
	add.s32 	%r368, %r367, %r366;
	add.s32 	%r369, %r368, 1163531501;
	shf.l.wrap.b32 	%r370, %r369, %r369, 20;
	add.s32 	%r371, %r370, %r363;
	xor.b32  	%r372, %r371, %r363;
	and.b32  	%r373, %r372, %r355;
	xor.b32  	%r374, %r373, %r363;
	add.s32 	%r375, %r252, %r347;
	add.s32 	%r376, %r375, %r374;
	add.s32 	%r377, %r376, -1444681467;
	shf.l.wrap.b32 	%r378, %r377, %r377, 5;
	add.s32 	%r379, %r378, %r371;
	xor.b32  	%r380, %r379, %r371;
	and.b32  	%r381, %r380, %r363;
	xor.b32  	%r382, %r381, %r371;
	add.s32 	%r383, %r153, %r355;
	add.s32 	%r384, %r383, %r382;
	add.s32 	%r385, %r384, -51403784;
	shf.l.wrap.b32 	%r386, %r385, %r385, 9;
	add.s32 	%r387, %r386, %r379;
	xor.b32  	%r388, %r387, %r379;
	and.b32  	%r389, %r388, %r371;
	xor.b32  	%r390, %r389, %r379;
	add.s32 	%r391, %r198, %r363;
	add.s32 	%r392, %r391, %r390;
	add.s32 	%r393, %r392, 1735328473;
	shf.l.wrap.b32 	%r394, %r393, %r393, 14;
	add.s32 	%r395, %r394, %r387;
	xor.b32  	%r396, %r395, %r387;
	and.b32  	%r397, %r396, %r379;
	xor.b32  	%r398, %r397, %r387;
	add.s32 	%r399, %r243, %r371;
	add.s32 	%r400, %r399, %r398;
	add.s32 	%r401, %r400, -1926607734;
	shf.l.wrap.b32 	%r402, %r401, %r401, 20;
	add.s32 	%r403, %r402, %r395;
	xor.b32  	%r404, %r396, %r403;
	add.s32 	%r405, %r180, %r379;
	add.s32 	%r406, %r405, %r404;
	add.s32 	%r407, %r406, -378558;
	shf.l.wrap.b32 	%r408, %r407, %r407, 4;
	add.s32 	%r409, %r408, %r403;
	xor.b32  	%r410, %r403, %r395;
	xor.b32  	%r411, %r410, %r409;
	add.s32 	%r412, %r207, %r387;
	add.s32 	%r413, %r412, %r411;
	add.s32 	%r414, %r413, -2022574463;
	shf.l.wrap.b32 	%r415, %r414, %r414, 11;
	add.s32 	%r416, %r415, %r409;
	xor.b32  	%r417, %r409, %r403;
	xor.b32  	%r418, %r417, %r416;
	add.s32 	%r419, %r234, %r395;
	add.s32 	%r420, %r419, %r418;
	add.s32 	%r421, %r420, 1839030562;
	shf.l.wrap.b32 	%r422, %r421, %r421, 16;
	add.s32 	%r423, %r422, %r416;
	xor.b32  	%r424, %r416, %r409;
	xor.b32  	%r425, %r424, %r423;
	add.s32 	%r426, %r261, %r403;
	add.s32 	%r427, %r426, %r425;
	add.s32 	%r428, %r427, -35309556;
	shf.l.wrap.b32 	%r429, %r428, %r428, 23;
	add.s32 	%r430, %r429, %r423;
	xor.b32  	%r431, %r423, %r416;
	xor.b32  	%r432, %r431, %r430;
	add.s32 	%r433, %r144, %r409;
	add.s32 	%r434, %r433, %r432;
	add.s32 	%r435, %r434, -1530992060;
	shf.l.wrap.b32 	%r436, %r435, %r435, 4;
	add.s32 	%r437, %r436, %r430;
	xor.b32  	%r438, %r430, %r423;
	xor.b32  	%r439, %r438, %r437;
	add.s32 	%r440, %r171, %r416;
	add.s32 	%r441, %r440, %r439;
	add.s32 	%r442, %r441, 1272893353;
	shf.l.wrap.b32 	%r443, %r442, %r442, 11;
	add.s32 	%r444, %r443, %r437;
	xor.b32  	%r445, %r437, %r430;
	xor.b32  	%r446, %r445, %r444;
	add.s32 	%r447, %r198, %r423;
	add.s32 	%r448, %r447, %r446;
	add.s32 	%r449, %r448, -155497632;
	shf.l.wrap.b32 	%r450, %r449, %r449, 16;
	add.s32 	%r451, %r450, %r444;
	xor.b32  	%r452, %r444, %r437;
	xor.b32  	%r453, %r452, %r451;
	add.s32 	%r454, %r225, %r430;
	add.s32 	%r455, %r454, %r453;
	add.s32 	%r456, %r455, -1094730640;
	shf.l.wrap.b32 	%r457, %r456, %r456, 23;
	add.s32 	%r458, %r457, %r451;
	xor.b32  	%r459, %r451, %r444;
	xor.b32  	%r460, %r459, %r458;
	add.s32 	%r461, %r252, %r437;
	add.s32 	%r462, %r461, %r460;
	add.s32 	%r463, %r462, 681279174;
	shf.l.wrap.b32 	%r464, %r463, %r463, 4;
	add.s32 	%r465, %r464, %r458;
	xor.b32  	%r466, %r458, %r451;
	xor.b32  	%r467, %r466, %r465;
	add.s32 	%r468, %r135, %r444;
	add.s32 	%r469, %r468, %r467;
	add.s32 	%r470, %r469, -358537222;
	shf.l.wrap.b32 	%r471, %r470, %r470, 11;
	add.s32 	%r472, %r471, %r465;
	xor.b32  	%r473, %r465, %r458;
	xor.b32  	%r474, %r473, %r472;
	add.s32 	%r475, %r162, %r451;
	add.s32 	%r476, %r475, %r474;
	add.s32 	%r477, %r476, -722521979;
	shf.l.wrap.b32 	%r478, %r477, %r477, 16;
	add.s32 	%r479, %r478, %r472;
	xor.b32  	%r480, %r472, %r465;
	xor.b32  	%r481, %r480, %r479;
	add.s32 	%r482, %r189, %r458;
	add.s32 	%r483, %r482, %r481;
	add.s32 	%r484, %r483, 76029189;
	shf.l.wrap.b32 	%r485, %r484, %r484, 23;
	add.s32 	%r486, %r485, %r479;
	xor.b32  	%r487, %r479, %r472;
	xor.b32  	%r488, %r487, %r486;
	add.s32 	%r489, %r216, %r465;
	add.s32 	%r490, %r489, %r488;
	add.s32 	%r491, %r490, -640364487;
	shf.l.wrap.b32 	%r492, %r491, %r491, 4;
	add.s32 	%r493, %r492, %r486;
	xor.b32  	%r494, %r486, %r479;
	xor.b32  	%r495, %r494, %r493;
	add.s32 	%r496, %r243, %r472;
	add.s32 	%r497, %r496, %r495;
	add.s32 	%r498, %r497, -421815835;
	shf.l.wrap.b32 	%r499, %r498, %r498, 11;
	add.s32 	%r500, %r499, %r493;
	xor.b32  	%r501, %r493, %r486;
	xor.b32  	%r502, %r501, %r500;
	add.s32 	%r503, %r270, %r479;
	add.s32 	%r504, %r503, %r502;
	add.s32 	%r505, %r504, 530742520;
	shf.l.wrap.b32 	%r506, %r505, %r505, 16;
	add.s32 	%r507, %r506, %r500;
	xor.b32  	%r508, %r500, %r493;
	xor.b32  	%r509, %r508, %r507;
	add.s32 	%r510, %r153, %r486;
	add.s32 	%r511, %r510, %r509;
	add.s32 	%r512, %r511, -995338651;
	shf.l.wrap.b32 	%r513, %r512, %r512, 23;
	add.s32 	%r514, %r513, %r507;
	not.b32 	%r515, %r500;
	or.b32  	%r516, %r514, %r515;
	xor.b32  	%r517, %r516, %r507;
	add.s32 	%r518, %r135, %r493;
	add.s32 	%r519, %r518, %r517;
	add.s32 	%r520, %r519, -198630844;
	shf.l.wrap.b32 	%r521, %r520, %r520, 6;
	add.s32 	%r522, %r521, %r514;
	not.b32 	%r523, %r507;
	or.b32  	%r524, %r522, %r523;
	xor.b32  	%r525, %r524, %r514;
	add.s32 	%r526, %r198, %r500;
	add.s32 	%r527, %r526, %r525;
	add.s32 	%r528, %r527, 1126891415;
	shf.l.wrap.b32 	%r529, %r528, %r528, 10;
	add.s32 	%r530, %r529, %r522;
	not.b32 	%r531, %r514;
	or.b32  	%r532, %r530, %r531;
	xor.b32  	%r533, %r532, %r522;
	add.s32 	%r534, %r261, %r507;
	add.s32 	%r535, %r534, %r533;
	add.s32 	%r536, %r535, -1416354905;
	shf.l.wrap.b32 	%r537, %r536, %r536, 15;
	add.s32 	%r538, %r537, %r530;
	not.b32 	%r539, %r522;
	or.b32  	%r540, %r538, %r539;
	xor.b32  	%r541, %r540, %r530;
	add.s32 	%r542, %r180, %r514;
	add.s32 	%r543, %r542, %r541;
	add.s32 	%r544, %r543, -57434055;
	shf.l.wrap.b32 	%r545, %r544, %r544, 21;
	add.s32 	%r546, %r545, %r538;
	not.b32 	%r547, %r530;
	or.b32  	%r548, %r546, %r547;
	xor.b32  	%r549, %r548, %r538;
	add.s32 	%r550, %r243, %r522;
	add.s32 	%r551, %r550, %r549;
	add.s32 	%r552, %r551, 1700485571;
	shf.l.wrap.b32 	%r553, %r552, %r552, 6;
	add.s32 	%r554, %r553, %r546;
	not.b32 	%r555, %r538;
	or.b32  	%r556, %r554, %r555;
	xor.b32  	%r557, %r556, %r546;
	add.s32 	%r558, %r162, %r530;
	add.s32 	%r559, %r558, %r557;
	add.s32 	%r560, %r559, -1894986606;
	shf.l.wrap.b32 	%r561, %r560, %r560, 10;
	add.s32 	%r562, %r561, %r554;
	not.b32 	%r563, %r546;
	or.b32  	%r564, %r562, %r563;
	xor.b32  	%r565, %r564, %r554;
	add.s32 	%r566, %r225, %r538;
	add.s32 	%r567, %r566, %r565;
	add.s32 	%r568, %r567, -1051523;
	shf.l.wrap.b32 	%r569, %r568, %r568, 15;
	add.s32 	%r570, %r569, %r562;
	not.b32 	%r571, %r554;
	or.b32  	%r572, %r570, %r571;
	xor.b32  	%r573, %r572, %r562;
	add.s32 	%r574, %r144, %r546;
	add.s32 	%r575, %r574, %r573;
	add.s32 	%r576, %r575, -2054922799;
	shf.l.wrap.b32 	%r577, %r576, %r576, 21;
	add.s32 	%r578, %r577, %r570;
	not.b32 	%r579, %r562;
	or.b32  	%r580, %r578, %r579;
	xor.b32  	%r581, %r580, %r570;
	add.s32 	%r582, %r207, %r554;
	add.s32 	%r583, %r582, %r581;
	add.s32 	%r584, %r583, 1873313359;
	shf.l.wrap.b32 	%r585, %r584, %r584, 6;
	add.s32 	%r586, %r585, %r578;
	not.b32 	%r587, %r570;
	or.b32  	%r588, %r586, %r587;
	xor.b32  	%r589, %r588, %r578;
	add.s32 	%r590, %r270, %r562;
	add.s32 	%r591, %r590, %r589;
	add.s32 	%r592, %r591, -30611744;
	shf.l.wrap.b32 	%r593, %r592, %r592, 10;
	add.s32 	%r594, %r593, %r586;
	not.b32 	%r595, %r578;
	or.b32  	%r596, %r594, %r595;
	xor.b32  	%r597, %r596, %r586;
	add.s32 	%r598, %r189, %r570;
	add.s32 	%r599, %r598, %r597;
	add.s32 	%r600, %r599, -1560198380;
	shf.l.wrap.b32 	%r601, %r600, %r600, 15;
	add.s32 	%r602, %r601, %r594;
	not.b32 	%r603, %r586;
	or.b32  	%r604, %r602, %r603;
	xor.b32  	%r605, %r604, %r594;
	add.s32 	%r606, %r252, %r578;
	add.s32 	%r607, %r606, %r605;
	add.s32 	%r608, %r607, 1309151649;
	shf.l.wrap.b32 	%r609, %r608, %r608, 21;
	add.s32 	%r610, %r609, %r602;
	not.b32 	%r611, %r594;
	or.b32  	%r612, %r610, %r611;
	xor.b32  	%r613, %r612, %r602;
	add.s32 	%r614, %r171, %r586;
	add.s32 	%r615, %r614, %r613;
	add.s32 	%r616, %r615, -145523070;
	shf.l.wrap.b32 	%r617, %r616, %r616, 6;
	add.s32 	%r618, %r617, %r610;
	not.b32 	%r619, %r602;
	or.b32  	%r620, %r618, %r619;
	xor.b32  	%r621, %r620, %r610;
	add.s32 	%r622, %r234, %r594;
	add.s32 	%r623, %r622, %r621;
	add.s32 	%r624, %r623, -1120210379;
	shf.l.wrap.b32 	%r625, %r624, %r624, 10;
	add.s32 	%r626, %r625, %r618;
	not.b32 	%r627, %r610;
	or.b32  	%r628, %r626, %r627;
	xor.b32  	%r629, %r628, %r618;
	add.s32 	%r630, %r153, %r602;
	add.s32 	%r631, %r630, %r629;
	add.s32 	%r632, %r631, 718787259;
	shf.l.wrap.b32 	%r633, %r632, %r632, 15;
	add.s32 	%r634, %r633, %r626;
	not.b32 	%r635, %r618;
	or.b32  	%r636, %r634, %r635;
	xor.b32  	%r637, %r636, %r626;
	add.s32 	%r638, %r216, %r610;
	add.s32 	%r639, %r638, %r637;
	add.s32 	%r640, %r639, -343485551;
	shf.l.wrap.b32 	%r641, %r640, %r640, 21;
	add.s32 	%r1827, %r618, %r1827;
	add.s32 	%r642, %r634, %r1828;
	add.s32 	%r1828, %r642, %r641;
	add.s32 	%r1829, %r634, %r1829;
	add.s32 	%r1830, %r626, %r1830;
	add.s32 	%r1822, %r1822, 1;
	setp.lt.u32 	%p16, %r1822, %r6;
	@%p16 bra 	$L__BB0_20;
$L__BB0_21:
	setp.eq.s32 	%p17, %r3, 0;
	mov.b64 	%rd33, {%r1827, %r1828};
	mov.b64 	%rd34, {%r1829, %r1830};
	st.local.v4.u32 	[%rd1], {%r1827, %r1828, %r1829, %r1830};
	mov.b32 	%r643, 1732584193;
	st.local.u32 	[%rd2], %r643;
	mov.b32 	%r644, -271733879;
	st.local.u32 	[%rd2+4], %r644;
	mov.b32 	%r645, -1732584194;
	st.local.u32 	[%rd2+8], %r645;
	mov.b32 	%r646, 271733878;
	st.local.u32 	[%rd2+12], %r646;
	mov.b64 	%rd130, {%r1827, %r647};
	cvt.u16.u64 	%rs222, %rd130;
	shr.u64 	%rd131, %rd130, 16;
	cvt.u16.u64 	%rs9, %rd131;
	shr.u64 	%rd132, %rd33, 32;
	cvt.u16.u64 	%rs10, %rd132;
	shr.u64 	%rd133, %rd33, 48;
	cvt.u16.u64 	%rs11, %rd133;
	mov.b64 	%rd134, {%r1829, %r648};
	cvt.u16.u64 	%rs12, %rd134;
	shr.u64 	%rd135, %rd134, 16;
	cvt.u16.u64 	%rs13, %rd135;
	shr.u64 	%rd136, %rd34, 32;
	cvt.u16.u64 	%rs14, %rd136;
	shr.u64 	%rd137, %rd34, 48;
	cvt.u16.u64 	%rs15, %rd137;
	@%p17 bra 	$L__BB0_24;
	mov.b64 	%rd267, 0;
$L__BB0_23:
	add.s64 	%rd139, %rd12, %rd267;
	ld.local.u8 	%rs72, [%rd139];
	add.s64 	%rd140, %rd2, %rd267;
	st.local.u8 	[%rd140+28], %rs72;
	add.s64 	%rd267, %rd267, 1;
	setp.lt.u64 	%p18, %rd267, %rd11;
	@%p18 bra 	$L__BB0_23;
$L__BB0_24:
	setp.eq.s32 	%p19, %r5, 0;
	mov.b16 	%rs73, 36;
	st.local.u8 	[%rd19+28], %rs73;
	mov.b16 	%rs74, 49;
	st.local.u8 	[%rd19+29], %rs74;
	st.local.u8 	[%rd19+30], %rs73;
	@%p19 bra 	$L__BB0_27;
	add.s32 	%r649, %r3, 3;
	cvt.u64.u32 	%rd37, %r649;
	mov.b64 	%rd268, 0;
$L__BB0_26:
	add.s64 	%rd142, %rd5, %rd268;
	ld.local.u8 	%rs75, [%rd142];
	add.s64 	%rd143, %rd268, %rd37;
	add.s64 	%rd144, %rd2, %rd143;
	st.local.u8 	[%rd144+28], %rs75;
	add.s64 	%rd268, %rd268, 1;
	setp.lt.u64 	%p20, %rd268, %rd4;
	@%p20 bra 	$L__BB0_26;
$L__BB0_27:
	cvt.u32.u64 	%r650, %rd22;
	add.s32 	%r1835, %r650, 3;
	setp.lt.u32 	%p21, %r3, 16;
	@%p21 bra 	$L__BB0_34;
	shr.u64 	%rd145, %rd11, 4;
	max.u64 	%rd40, %rd145, 1;
	and.b64  	%rd41, %rd40, 3;
	setp.lt.u32 	%p22, %r3, 64;
	@%p22 bra 	$L__BB0_31;
	and.b64  	%rd42, %rd40, 1152921504606846972;
	mov.b64 	%rd269, 0;
	cvt.u16.u64 	%rs24, %rd33;
	shr.u16 	%rs76, %rs24, 8;
	shr.u16 	%rs77, %rs9, 8;
	shr.u16 	%rs78, %rs10, 8;
$L__BB0_30:
	cvt.u64.u32 	%rd147, %r1835;
	add.s64 	%rd148, %rd2, %rd147;
	st.local.u8 	[%rd148+28], %rs222;
	st.local.u8 	[%rd148+29], %rs76;
	st.local.u8 	[%rd148+30], %rs9;
	st.local.u8 	[%rd148+31], %rs77;
	st.local.u8 	[%rd148+32], %rs10;
	st.local.u8 	[%rd148+33], %rs78;
	st.local.u8 	[%rd148+34], %rs11;
	shr.u16 	%rs79, %rs11, 8;
	st.local.u8 	[%rd148+35], %rs79;
	st.local.u8 	[%rd148+36], %rs12;
	shr.u16 	%rs80, %rs12, 8;
	st.local.u8 	[%rd148+37], %rs80;
	st.local.u8 	[%rd148+38], %rs13;
	shr.u16 	%rs81, %rs13, 8;
	st.local.u8 	[%rd148+39], %rs81;
	st.local.u8 	[%rd148+40], %rs14;
	shr.u16 	%rs82, %rs14, 8;
	st.local.u8 	[%rd148+41], %rs82;
	st.local.u8 	[%rd148+42], %rs15;
	shr.u16 	%rs83, %rs15, 8;
	st.local.u8 	[%rd148+43], %rs83;
	add.s32 	%r652, %r1835, 16;
	cvt.u64.u32 	%rd149, %r652;
	add.s64 	%rd150, %rd2, %rd149;
	st.local.u8 	[%rd150+28], %rs24;
	st.local.u8 	[%rd150+29], %rs76;
	st.local.u8 	[%rd150+30], %rs9;
	st.local.u8 	[%rd150+31], %rs77;
	st.local.u8 	[%rd150+32], %rs10;
	st.local.u8 	[%rd150+33], %rs78;
	st.local.u8 	[%rd150+34], %rs11;
	st.local.u8 	[%rd150+35], %rs79;
	st.local.u8 	[%rd150+36], %rs12;
	st.local.u8 	[%rd150+37], %rs80;
	st.local.u8 	[%rd150+38], %rs13;
	st.local.u8 	[%rd150+39], %rs81;
	st.local.u8 	[%rd150+40], %rs14;
	st.local.u8 	[%rd150+41], %rs82;
	st.local.u8 	[%rd150+42], %rs15;
	st.local.u8 	[%rd150+43], %rs83;
	add.s32 	%r653, %r1835, 32;
	cvt.u64.u32 	%rd151, %r653;
	add.s64 	%rd152, %rd2, %rd151;
	st.local.u8 	[%rd152+28], %rs24;
	st.local.u8 	[%rd152+29], %rs76;
	st.local.u8 	[%rd152+30], %rs9;
	st.local.u8 	[%rd152+31], %rs77;
	st.local.u8 	[%rd152+32], %rs10;
	st.local.u8 	[%rd152+33], %rs78;
	st.local.u8 	[%rd152+34], %rs11;
	st.local.u8 	[%rd152+35], %rs79;
	st.local.u8 	[%rd152+36], %rs12;
	st.local.u8 	[%rd152+37], %rs80;
	st.local.u8 	[%rd152+38], %rs13;
	st.local.u8 	[%rd152+39], %rs81;
	st.local.u8 	[%rd152+40], %rs14;
	st.local.u8 	[%rd152+41], %rs82;
	st.local.u8 	[%rd152+42], %rs15;
	st.local.u8 	[%rd152+43], %rs83;
	add.s32 	%r654, %r1835, 48;
	cvt.u64.u32 	%rd153, %r654;
	add.s64 	%rd154, %rd2, %rd153;
	st.local.u8 	[%rd154+28], %rs24;
	st.local.u8 	[%rd154+29], %rs76;
	st.local.u8 	[%rd154+30], %rs9;
	st.local.u8 	[%rd154+31], %rs77;
	st.local.u8 	[%rd154+32], %rs10;
	st.local.u8 	[%rd154+33], %rs78;
	st.local.u8 	[%rd154+34], %rs11;
	st.local.u8 	[%rd154+35], %rs79;
	st.local.u8 	[%rd154+36], %rs12;
	st.local.u8 	[%rd154+37], %rs80;
	st.local.u8 	[%rd154+38], %rs13;
	st.local.u8 	[%rd154+39], %rs81;
	st.local.u8 	[%rd154+40], %rs14;
	st.local.u8 	[%rd154+41], %rs82;
	st.local.u8 	[%rd154+42], %rs15;
	st.local.u8 	[%rd154+43], %rs83;
	add.s32 	%r1835, %r1835, 64;
	add.s64 	%rd269, %rd269, 4;
	setp.ne.s64 	%p23, %rd269, %rd42;
	mov.u16 	%rs222, %rs24;
	@%p23 bra 	$L__BB0_30;
$L__BB0_31:
	setp.eq.s64 	%p24, %rd41, 0;
	@%p24 bra 	$L__BB0_34;
	mov.b64 	{%r655, %r656}, %rd33;
	mov.b64 	{%r657, %r658}, %rd34;
	bfe.u32 	%r659, %r658, 24, 8;
	cvt.u16.u32 	%rs32, %r659;
	bfe.u32 	%r660, %r658, 16, 8;
	cvt.u16.u32 	%rs33, %r660;
	bfe.u32 	%r661, %r658, 8, 8;
	cvt.u16.u32 	%rs34, %r661;
	bfe.u32 	%r662, %r658, 0, 8;
	cvt.u16.u32 	%rs35, %r662;
	bfe.u32 	%r663, %r657, 24, 8;
	cvt.u16.u32 	%rs36, %r663;
	bfe.u32 	%r664, %r657, 16, 8;
	cvt.u16.u32 	%rs37, %r664;
	bfe.u32 	%r665, %r657, 8, 8;
	cvt.u16.u32 	%rs38, %r665;
	bfe.u32 	%r666, %r657, 0, 8;
	cvt.u16.u32 	%rs39, %r666;
	bfe.u32 	%r667, %r656, 24, 8;
	cvt.u16.u32 	%rs40, %r667;
	bfe.u32 	%r668, %r656, 16, 8;
	cvt.u16.u32 	%rs41, %r668;
	bfe.u32 	%r669, %r656, 8, 8;
	cvt.u16.u32 	%rs42, %r669;
	bfe.u32 	%r670, %r656, 0, 8;
	cvt.u16.u32 	%rs43, %r670;
	bfe.u32 	%r671, %r655, 24, 8;
	cvt.u16.u32 	%rs44, %r671;
	bfe.u32 	%r672, %r655, 16, 8;
	cvt.u16.u32 	%rs45, %r672;
	bfe.u32 	%r673, %r655, 8, 8;
	cvt.u16.u32 	%rs46, %r673;
	bfe.u32 	%r674, %r655, 0, 8;
	cvt.u16.u32 	%rs47, %r674;
	mov.b64 	%rd270, 0;
$L__BB0_33:
	.pragma "nounroll";
	cvt.u64.u32 	%rd156, %r1835;
	add.s64 	%rd157, %rd2, %rd156;
	st.local.u8 	[%rd157+28], %rs47;
	st.local.u8 	[%rd157+29], %rs46;
	st.local.u8 	[%rd157+30], %rs45;
	st.local.u8 	[%rd157+31], %rs44;
	st.local.u8 	[%rd157+32], %rs43;
	st.local.u8 	[%rd157+33], %rs42;
	st.local.u8 	[%rd157+34], %rs41;
	st.local.u8 	[%rd157+35], %rs40;
	st.local.u8 	[%rd157+36], %rs39;
	st.local.u8 	[%rd157+37], %rs38;
	st.local.u8 	[%rd157+38], %rs37;
	st.local.u8 	[%rd157+39], %rs36;
	st.local.u8 	[%rd157+40], %rs35;
	st.local.u8 	[%rd157+41], %rs34;
	st.local.u8 	[%rd157+42], %rs33;
	st.local.u8 	[%rd157+43], %rs32;
	add.s32 	%r1835, %r1835, 16;
	add.s64 	%rd270, %rd270, 1;
	setp.ne.s64 	%p25, %rd270, %rd41;
	@%p25 bra 	$L__BB0_33;
$L__BB0_34:
	and.b64  	%rd47, %rd11, 15;
	cvt.u64.u32 	%rd48, %r1835;
	and.b32  	%r675, %r3, 15;
	setp.eq.s32 	%p26, %r675, 0;
	@%p26 bra 	$L__BB0_37;
	mov.b64 	%rd271, 0;
$L__BB0_36:
	add.s64 	%rd159, %rd1, %rd271;
	ld.local.u8 	%rs84, [%rd159];
	add.s64 	%rd160, %rd271, %rd48;
	add.s64 	%rd161, %rd2, %rd160;
	st.local.u8 	[%rd161+28], %rs84;
	add.s64 	%rd271, %rd271, 1;
	setp.lt.u64 	%p27, %rd271, %rd47;
	@%p27 bra 	$L__BB0_36;
$L__BB0_37:
	cvt.u32.u64 	%r676, %rd48;
	cvt.u32.u64 	%r677, %rd47;
	add.s32 	%r1836, %r676, %r677;
	st.local.u32 	[%rd2+24], %r1836;
	setp.lt.s32 	%p28, %r3, 1;
	@%p28 bra 	$L__BB0_41;
	ld.local.u8 	%rs48, [%rd12];
	mov.u32 	%r1837, %r3;
$L__BB0_39:
	and.b32  	%r678, %r1837, 1;
	setp.eq.b32 	%p29, %r678, 1;
	cvt.u64.u32 	%rd162, %r1836;
	add.s64 	%rd163, %rd2, %rd162;
	selp.b16 	%rs85, 0, %rs48, %p29;
	st.local.u8 	[%rd163+28], %rs85;
	add.s32 	%r1836, %r1836, 1;
	shr.u32 	%r33, %r1837, 1;
	setp.gt.u32 	%p30, %r1837, 1;
	mov.u32 	%r1837, %r33;
	@%p30 bra 	$L__BB0_39;
	st.local.u32 	[%rd2+24], %r1836;
$L__BB0_41:
	setp.lt.u32 	%p31, %r1836, 56;
	selp.b32 	%r679, 56, 120, %p31;
	sub.s32 	%r680, %r679, %r1836;
	cvt.u64.u32 	%rd51, %r680;
	cvt.u64.u32 	%rd52, %r1836;
	setp.eq.s32 	%p32, %r680, 0;
	@%p32 bra 	$L__BB0_44;
	mov.b64 	%rd272, 0;
	mov.u64 	%rd165, fillbuf;
$L__BB0_43:
	add.s64 	%rd166, %rd165, %rd272;
	ld.const.u8 	%rs86, [%rd166];
	add.s64 	%rd167, %rd272, %rd52;
	add.s64 	%rd168, %rd2, %rd167;
	st.local.u8 	[%rd168+28], %rs86;
	add.s64 	%rd272, %rd272, 1;
	setp.lt.u64 	%p33, %rd272, %rd51;
	@%p33 bra 	$L__BB0_43;
$L__BB0_44:
	cvt.u32.u64 	%r685, %rd52;
	shl.b32 	%r686, %r685, 3;
	add.s64 	%rd169, %rd51, %rd52;
	and.b64  	%rd170, %rd169, 8589934588;
	add.s64 	%rd171, %rd2, %rd170;
	st.local.u32 	[%rd171+28], %r686;
	shr.u32 	%r687, %r685, 29;
	add.s64 	%rd172, %rd169, 4;
	and.b64  	%rd173, %rd172, 17179869180;
	add.s64 	%rd174, %rd2, %rd173;
	st.local.u32 	[%rd174+28], %r687;
	add.s64 	%rd55, %rd169, 8;
	cvt.u32.u64 	%r688, %rd55;
	add.s32 	%r689, %r685, %r688;
	setp.lt.u32 	%p34, %r689, %r685;
	st.local.u32 	[%rd2+16], %r689;
	shr.u64 	%rd175, %rd55, 32;
	selp.u64 	%rd176, 1, 0, %p34;
	add.s64 	%rd177, %rd175, %rd176;
	st.local.u32 	[%rd2+20], %rd177;
	setp.lt.u64 	%p35, %rd169, 56;
	mov.b32 	%r1869, 271733878;
	mov.b32 	%r1868, -1732584194;
	mov.b32 	%r1867, -271733879;
	mov.b32 	%r1866, 1732584193;
	@%p35 bra 	$L__BB0_47;
	shr.u64 	%rd178, %rd55, 6;
	cvt.u32.u64 	%r35, %rd178;
	mov.b32 	%r1866, 1732584193;
	mov.b32 	%r1867, -271733879;
	mov.b32 	%r1868, -1732584194;
	mov.b32 	%r1869, 271733878;
	mov.b32 	%r1839, 0;
	mov.u64 	%rd273, %rd29;
$L__BB0_46:
	xor.b32  	%r695, %r1869, %r1868;
	and.b32  	%r696, %r695, %r1867;
	xor.b32  	%r697, %r696, %r1869;
	ld.local.u32 	%r698, [%rd273];
	add.s32 	%r699, %r1866, %r697;
	add.s32 	%r700, %r699, %r698;
	add.s32 	%r701, %r700, -680876936;
	shf.l.wrap.b32 	%r702, %r701, %r701, 7;
	add.s32 	%r703, %r702, %r1867;
	xor.b32  	%r704, %r1868, %r1867;
	and.b32  	%r705, %r703, %r704;
	xor.b32  	%r706, %r705, %r1868;
	ld.local.u32 	%r707, [%rd273+4];
	add.s32 	%r708, %r1869, %r707;
	add.s32 	%r709, %r708, %r706;
	add.s32 	%r710, %r709, -389564586;
	shf.l.wrap.b32 	%r711, %r710, %r710, 12;
	add.s32 	%r712, %r711, %r703;
	xor.b32  	%r713, %r703, %r1867;
	and.b32  	%r714, %r712, %r713;
	xor.b32  	%r715, %r714, %r1867;
	ld.local.u32 	%r716, [%rd273+8];
	add.s32 	%r717, %r1868, %r716;
	add.s32 	%r718, %r717, %r715;
	add.s32 	%r719, %r718, 606105819;
	shf.l.wrap.b32 	%r720, %r719, %r719, 17;
	add.s32 	%r721, %r720, %r712;
	xor.b32  	%r722, %r712, %r703;
	and.b32  	%r723, %r721, %r722;
	xor.b32  	%r724, %r723, %r703;
	ld.local.u32 	%r725, [%rd273+12];
	add.s32 	%r726, %r1867, %r725;
	add.s32 	%r727, %r726, %r724;
	add.s32 	%r728, %r727, -1044525330;
	shf.l.wrap.b32 	%r729, %r728, %r728, 22;
	add.s32 	%r730, %r729, %r721;
	xor.b32  	%r731, %r721, %r712;
	and.b32  	%r732, %r730, %r731;
	xor.b32  	%r733, %r732, %r712;
	ld.local.u32 	%r734, [%rd273+16];
	add.s32 	%r735, %r734, %r703;
	add.s32 	%r736, %r735, %r733;
	add.s32 	%r737, %r736, -176418897;
	shf.l.wrap.b32 	%r738, %r737, %r737, 7;
	add.s32 	%r739, %r738, %r730;
	xor.b32  	%r740, %r730, %r721;
	and.b32  	%r741, %r739, %r740;
	xor.b32  	%r742, %r741, %r721;
	ld.local.u32 	%r743, [%rd273+20];
	add.s32 	%r744, %r743, %r712;
	add.s32 	%r745, %r744, %r742;
	add.s32 	%r746, %r745, 1200080426;
	shf.l.wrap.b32 	%r747, %r746, %r746, 12;
	add.s32 	%r748, %r747, %r739;
	xor.b32  	%r749, %r739, %r730;
	and.b32  	%r750, %r748, %r749;
	xor.b32  	%r751, %r750, %r730;
	ld.local.u32 	%r752, [%rd273+24];
	add.s32 	%r753, %r752, %r721;
	add.s32 	%r754, %r753, %r751;
	add.s32 	%r755, %r754, -1473231341;
	shf.l.wrap.b32 	%r756, %r755, %r755, 17;
	add.s32 	%r757, %r756, %r748;
	xor.b32  	%r758, %r748, %r739;
	and.b32  	%r759, %r757, %r758;
	xor.b32  	%r760, %r759, %r739;
	ld.local.u32 	%r761, [%rd273+28];
	add.s32 	%r762, %r761, %r730;
	add.s32 	%r763, %r762, %r760;
	add.s32 	%r764, %r763, -45705983;
	shf.l.wrap.b32 	%r765, %r764, %r764, 22;
	add.s32 	%r766, %r765, %r757;
	xor.b32  	%r767, %r757, %r748;
	and.b32  	%r768, %r766, %r767;
	xor.b32  	%r769, %r768, %r748;
	ld.local.u32 	%r770, [%rd273+32];
	add.s32 	%r771, %r770, %r739;
	add.s32 	%r772, %r771, %r769;
	add.s32 	%r773, %r772, 1770035416;
	shf.l.wrap.b32 	%r774, %r773, %r773, 7;
	add.s32 	%r775, %r774, %r766;
	xor.b32  	%r776, %r766, %r757;
	and.b32  	%r777, %r775, %r776;
	xor.b32  	%r778, %r777, %r757;
	ld.local.u32 	%r779, [%rd273+36];
	add.s32 	%r780, %r779, %r748;
	add.s32 	%r781, %r780, %r778;
	add.s32 	%r782, %r781, -1958414417;
	shf.l.wrap.b32 	%r783, %r782, %r782, 12;
	add.s32 	%r784, %r783, %r775;
	xor.b32  	%r785, %r775, %r766;
	and.b32  	%r786, %r784, %r785;
	xor.b32  	%r787, %r786, %r766;
	ld.local.u32 	%r788, [%rd273+40];
	add.s32 	%r789, %r788, %r757;
	add.s32 	%r790, %r789, %r787;
	add.s32 	%r791, %r790, -42063;
	shf.l.wrap.b32 	%r792, %r791, %r791, 17;
	add.s32 	%r793, %r792, %r784;
	xor.b32  	%r794, %r784, %r775;
	and.b32  	%r795, %r793, %r794;
	xor.b32  	%r796, %r795, %r775;
	ld.local.u32 	%r797, [%rd273+44];
	add.s32 	%r798, %r797, %r766;
	add.s32 	%r799, %r798, %r796;
	add.s32 	%r800, %r799, -1990404162;
	shf.l.wrap.b32 	%r801, %r800, %r800, 22;
	add.s32 	%r802, %r801, %r793;
	xor.b32  	%r803, %r793, %r784;
	and.b32  	%r804, %r802, %r803;
	xor.b32  	%r805, %r804, %r784;
	ld.local.u32 	%r806, [%rd273+48];
	add.s32 	%r807, %r806, %r775;
	add.s32 	%r808, %r807, %r805;
	add.s32 	%r809, %r808, 1804603682;
	shf.l.wrap.b32 	%r810, %r809, %r809, 7;
	add.s32 	%r811, %r810, %r802;
	xor.b32  	%r812, %r802, %r793;
	and.b32  	%r813, %r811, %r812;
	xor.b32  	%r814, %r813, %r793;
	ld.local.u32 	%r815, [%rd273+52];
	add.s32 	%r816, %r815, %r784;
	add.s32 	%r817, %r816, %r814;
	add.s32 	%r818, %r817, -40341101;
	shf.l.wrap.b32 	%r819, %r818, %r818, 12;
	add.s32 	%r820, %r819, %r811;
	xor.b32  	%r821, %r811, %r802;
	and.b32  	%r822, %r820, %r821;
	xor.b32  	%r823, %r822, %r802;
	ld.local.u32 	%r824, [%rd273+56];
	add.s32 	%r825, %r824, %r793;
	add.s32 	%r826, %r825, %r823;
	add.s32 	%r827, %r826, -1502002290;
	shf.l.wrap.b32 	%r828, %r827, %r827, 17;
	add.s32 	%r829, %r828, %r820;
	xor.b32  	%r830, %r820, %r811;
	and.b32  	%r831, %r829, %r830;
	xor.b32  	%r832, %r831, %r811;
	ld.local.u32 	%r833, [%rd273+60];
	add.s32 	%r834, %r833, %r802;
	add.s32 	%r835, %r834, %r832;
	add.s32 	%r836, %r835, 1236535329;
	add.s64 	%rd273, %rd273, 64;
	shf.l.wrap.b32 	%r837, %r836, %r836, 22;
	add.s32 	%r838, %r837, %r829;
	xor.b32  	%r839, %r838, %r829;
	and.b32  	%r840, %r839, %r820;
	xor.b32  	%r841, %r840, %r829;
	add.s32 	%r842, %r707, %r811;
	add.s32 	%r843, %r842, %r841;
	add.s32 	%r844, %r843, -165796510;
	shf.l.wrap.b32 	%r845, %r844, %r844, 5;
	add.s32 	%r846, %r845, %r838;
	xor.b32  	%r847, %r846, %r838;
	and.b32  	%r848, %r847, %r829;
	xor.b32  	%r849, %r848, %r838;
	add.s32 	%r850, %r752, %r820;
	add.s32 	%r851, %r850, %r849;
	add.s32 	%r852, %r851, -1069501632;
	shf.l.wrap.b32 	%r853, %r852, %r852, 9;
	add.s32 	%r854, %r853, %r846;
	xor.b32  	%r855, %r854, %r846;
	and.b32  	%r856, %r855, %r838;
	xor.b32  	%r857, %r856, %r846;
	add.s32 	%r858, %r797, %r829;
	add.s32 	%r859, %r858, %r857;
	add.s32 	%r860, %r859, 643717713;
	shf.l.wrap.b32 	%r861, %r860, %r860, 14;
	add.s32 	%r862, %r861, %r854;
	xor.b32  	%r863, %r862, %r854;
	and.b32  	%r864, %r863, %r846;
	xor.b32  	%r865, %r864, %r854;
	add.s32 	%r866, %r698, %r838;
	add.s32 	%r867, %r866, %r865;
	add.s32 	%r868, %r867, -373897302;
	shf.l.wrap.b32 	%r869, %r868, %r868, 20;
	add.s32 	%r870, %r869, %r862;
	xor.b32  	%r871, %r870, %r862;
	and.b32  	%r872, %r871, %r854;
	xor.b32  	%r873, %r872, %r862;
	add.s32 	%r874, %r743, %r846;
	add.s32 	%r875, %r874, %r873;
	add.s32 	%r876, %r875, -701558691;
	shf.l.wrap.b32 	%r877, %r876, %r876, 5;
	add.s32 	%r878, %r877, %r870;
	xor.b32  	%r879, %r878, %r870;
	and.b32  	%r880, %r879, %r862;
	xor.b32  	%r881, %r880, %r870;
	add.s32 	%r882, %r788, %r854;
	add.s32 	%r883, %r882, %r881;
	add.s32 	%r884, %r883, 38016083;
	shf.l.wrap.b32 	%r885, %r884, %r884, 9;
	add.s32 	%r886, %r885, %r878;
	xor.b32  	%r887, %r886, %r878;
	and.b32  	%r888, %r887, %r870;
	xor.b32  	%r889, %r888, %r878;
	add.s32 	%r890, %r833, %r862;
	add.s32 	%r891, %r890, %r889;
	add.s32 	%r892, %r891, -660478335;
	shf.l.wrap.b32 	%r893, %r892, %r892, 14;
	add.s32 	%r894, %r893, %r886;
	xor.b32  	%r895, %r894, %r886;
	and.b32  	%r896, %r895, %r878;
	xor.b32  	%r897, %r896, %r886;
	add.s32 	%r898, %r734, %r870;
	add.s32 	%r899, %r898, %r897;
	add.s32 	%r900, %r899, -405537848;
	shf.l.wrap.b32 	%r901, %r900, %r900, 20;
	add.s32 	%r902, %r901, %r894;
	xor.b32  	%r903, %r902, %r894;
	and.b32  	%r904, %r903, %r886;
	xor.b32  	%r905, %r904, %r894;
	add.s32 	%r906, %r779, %r878;
	add.s32 	%r907, %r906, %r905;
	add.s32 	%r908, %r907, 568446438;
	shf.l.wrap.b32 	%r909, %r908, %r908, 5;
	add.s32 	%r910, %r909, %r902;
	xor.b32  	%r911, %r910, %r902;
	and.b32  	%r912, %r911, %r894;
	xor.b32  	%r913, %r912, %r902;
	add.s32 	%r914, %r824, %r886;
	add.s32 	%r915, %r914, %r913;
	add.s32 	%r916, %r915, -1019803690;
	shf.l.wrap.b32 	%r917, %r916, %r916, 9;
	add.s32 	%r918, %r917, %r910;
	xor.b32  	%r919, %r918, %r910;
	and.b32  	%r920, %r919, %r902;
	xor.b32  	%r921, %r920, %r910;
	add.s32 	%r922, %r725, %r894;
	add.s32 	%r923, %r922, %r921;
	add.s32 	%r924, %r923, -187363961;
	shf.l.wrap.b32 	%r925, %r924, %r924, 14;
	add.s32 	%r926, %r925, %r918;
	xor.b32  	%r927, %r926, %r918;
	and.b32  	%r928, %r927, %r910;
	xor.b32  	%r929, %r928, %r918;
	add.s32 	%r930, %r770, %r902;
	add.s32 	%r931, %r930, %r929;
	add.s32 	%r932, %r931, 1163531501;
	shf.l.wrap.b32 	%r933, %r932, %r932, 20;
	add.s32 	%r934, %r933, %r926;
	xor.b32  	%r935, %r934, %r926;
	and.b32  	%r936, %r935, %r918;
	xor.b32  	%r937, %r936, %r926;
	add.s32 	%r938, %r815, %r910;
	add.s32 	%r939, %r938, %r937;
	add.s32 	%r940, %r939, -1444681467;
	shf.l.wrap.b32 	%r941, %r940, %r940, 5;
	add.s32 	%r942, %r941, %r934;
	xor.b32  	%r943, %r942, %r934;
	and.b32  	%r944, %r943, %r926;
	xor.b32  	%r945, %r944, %r934;
	add.s32 	%r946, %r716, %r918;
	add.s32 	%r947, %r946, %r945;
	add.s32 	%r948, %r947, -51403784;
	shf.l.wrap.b32 	%r949, %r948, %r948, 9;
	add.s32 	%r950, %r949, %r942;
	xor.b32  	%r951, %r950, %r942;
	and.b32  	%r952, %r951, %r934;
	xor.b32  	%r953, %r952, %r942;
	add.s32 	%r954, %r761, %r926;
	add.s32 	%r955, %r954, %r953;
	add.s32 	%r956, %r955, 1735328473;
	shf.l.wrap.b32 	%r957, %r956, %r956, 14;
	add.s32 	%r958, %r957, %r950;
	xor.b32  	%r959, %r958, %r950;
	and.b32  	%r960, %r959, %r942;
	xor.b32  	%r961, %r960, %r950;
	add.s32 	%r962, %r806, %r934;
	add.s32 	%r963, %r962, %r961;
	add.s32 	%r964, %r963, -1926607734;
	shf.l.wrap.b32 	%r965, %r964, %r964, 20;
	add.s32 	%r966, %r965, %r958;
	xor.b32  	%r967, %r959, %r966;
	add.s32 	%r968, %r743, %r942;
	add.s32 	%r969, %r968, %r967;
	add.s32 	%r970, %r969, -378558;
	shf.l.wrap.b32 	%r971, %r970, %r970, 4;
	add.s32 	%r972, %r971, %r966;
	xor.b32  	%r973, %r966, %r958;
	xor.b32  	%r974, %r973, %r972;
	add.s32 	%r975, %r770, %r950;
	add.s32 	%r976, %r975, %r974;
	add.s32 	%r977, %r976, -2022574463;
	shf.l.wrap.b32 	%r978, %r977, %r977, 11;
	add.s32 	%r979, %r978, %r972;
	xor.b32  	%r980, %r972, %r966;
	xor.b32  	%r981, %r980, %r979;
	add.s32 	%r982, %r797, %r958;
	add.s32 	%r983, %r982, %r981;
	add.s32 	%r984, %r983, 1839030562;
	shf.l.wrap.b32 	%r985, %r984, %r984, 16;
	add.s32 	%r986, %r985, %r979;
	xor.b32  	%r987, %r979, %r972;
	xor.b32  	%r988, %r987, %r986;
	add.s32 	%r989, %r824, %r966;
	add.s32 	%r990, %r989, %r988;
	add.s32 	%r991, %r990, -35309556;
	shf.l.wrap.b32 	%r992, %r991, %r991, 23;
	add.s32 	%r993, %r992, %r986;
	xor.b32  	%r994, %r986, %r979;
	xor.b32  	%r995, %r994, %r993;
	add.s32 	%r996, %r707, %r972;
	add.s32 	%r997, %r996, %r995;
	add.s32 	%r998, %r997, -1530992060;
	shf.l.wrap.b32 	%r999, %r998, %r998, 4;
	add.s32 	%r1000, %r999, %r993;
	xor.b32  	%r1001, %r993, %r986;
	xor.b32  	%r1002, %r1001, %r1000;
	add.s32 	%r1003, %r734, %r979;
	add.s32 	%r1004, %r1003, %r1002;
	add.s32 	%r1005, %r1004, 1272893353;
	shf.l.wrap.b32 	%r1006, %r1005, %r1005, 11;
	add.s32 	%r1007, %r1006, %r1000;
	xor.b32  	%r1008, %r1000, %r993;
	xor.b32  	%r1009, %r1008, %r1007;
	add.s32 	%r1010, %r761, %r986;
	add.s32 	%r1011, %r1010, %r1009;
	add.s32 	%r1012, %r1011, -155497632;
	shf.l.wrap.b32 	%r1013, %r1012, %r1012, 16;
	add.s32 	%r1014, %r1013, %r1007;
	xor.b32  	%r1015, %r1007, %r1000;
	xor.b32  	%r1016, %r1015, %r1014;
	add.s32 	%r1017, %r788, %r993;
	add.s32 	%r1018, %r1017, %r1016;
	add.s32 	%r1019, %r1018, -1094730640;
	shf.l.wrap.b32 	%r1020, %r1019, %r1019, 23;
	add.s32 	%r1021, %r1020, %r1014;
	xor.b32  	%r1022, %r1014, %r1007;
	xor.b32  	%r1023, %r1022, %r1021;
	add.s32 	%r1024, %r815, %r1000;
	add.s32 	%r1025, %r1024, %r1023;
	add.s32 	%r1026, %r1025, 681279174;
	shf.l.wrap.b32 	%r1027, %r1026, %r1026, 4;
	add.s32 	%r1028, %r1027, %r1021;
	xor.b32  	%r1029, %r1021, %r1014;
	xor.b32  	%r1030, %r1029, %r1028;
	add.s32 	%r1031, %r698, %r1007;
	add.s32 	%r1032, %r1031, %r1030;
	add.s32 	%r1033, %r1032, -358537222;
	shf.l.wrap.b32 	%r1034, %r1033, %r1033, 11;
	add.s32 	%r1035, %r1034, %r1028;
	xor.b32  	%r1036, %r1028, %r1021;
	xor.b32  	%r1037, %r1036, %r1035;
	add.s32 	%r1038, %r725, %r1014;
	add.s32 	%r1039, %r1038, %r1037;
	add.s32 	%r1040, %r1039, -722521979;
	shf.l.wrap.b32 	%r1041, %r1040, %r1040, 16;
	add.s32 	%r1042, %r1041, %r1035;
	xor.b32  	%r1043, %r1035, %r1028;
	xor.b32  	%r1044, %r1043, %r1042;
	add.s32 	%r1045, %r752, %r1021;
	add.s32 	%r1046, %r1045, %r1044;
	add.s32 	%r1047, %r1046, 76029189;
	shf.l.wrap.b32 	%r1048, %r1047, %r1047, 23;
	add.s32 	%r1049, %r1048, %r1042;
	xor.b32  	%r1050, %r1042, %r1035;
	xor.b32  	%r1051, %r1050, %r1049;
	add.s32 	%r1052, %r779, %r1028;
	add.s32 	%r1053, %r1052, %r1051;
	add.s32 	%r1054, %r1053, -640364487;
	shf.l.wrap.b32 	%r1055, %r1054, %r1054, 4;
	add.s32 	%r1056, %r1055, %r1049;
	xor.b32  	%r1057, %r1049, %r1042;
	xor.b32  	%r1058, %r1057, %r1056;
	add.s32 	%r1059, %r806, %r1035;
	add.s32 	%r1060, %r1059, %r1058;
	add.s32 	%r1061, %r1060, -421815835;
	shf.l.wrap.b32 	%r1062, %r1061, %r1061, 11;
	add.s32 	%r1063, %r1062, %r1056;
	xor.b32  	%r1064, %r1056, %r1049;
	xor.b32  	%r1065, %r1064, %r1063;
	add.s32 	%r1066, %r833, %r1042;
	add.s32 	%r1067, %r1066, %r1065;
	add.s32 	%r1068, %r1067, 530742520;
	shf.l.wrap.b32 	%r1069, %r1068, %r1068, 16;
	add.s32 	%r1070, %r1069, %r1063;
	xor.b32  	%r1071, %r1063, %r1056;
	xor.b32  	%r1072, %r1071, %r1070;
	add.s32 	%r1073, %r716, %r1049;
	add.s32 	%r1074, %r1073, %r1072;
	add.s32 	%r1075, %r1074, -995338651;
	shf.l.wrap.b32 	%r1076, %r1075, %r1075, 23;
	add.s32 	%r1077, %r1076, %r1070;
	not.b32 	%r1078, %r1063;
	or.b32  	%r1079, %r1077, %r1078;
	xor.b32  	%r1080, %r1079, %r1070;
	add.s32 	%r1081, %r698, %r1056;
	add.s32 	%r1082, %r1081, %r1080;
	add.s32 	%r1083, %r1082, -198630844;
	shf.l.wrap.b32 	%r1084, %r1083, %r1083, 6;
	add.s32 	%r1085, %r1084, %r1077;
	not.b32 	%r1086, %r1070;
	or.b32  	%r1087, %r1085, %r1086;
	xor.b32  	%r1088, %r1087, %r1077;
	add.s32 	%r1089, %r761, %r1063;
	add.s32 	%r1090, %r1089, %r1088;
	add.s32 	%r1091, %r1090, 1126891415;
	shf.l.wrap.b32 	%r1092, %r1091, %r1091, 10;
	add.s32 	%r1093, %r1092, %r1085;
	not.b32 	%r1094, %r1077;
	or.b32  	%r1095, %r1093, %r1094;
	xor.b32  	%r1096, %r1095, %r1085;
	add.s32 	%r1097, %r824, %r1070;
	add.s32 	%r1098, %r1097, %r1096;
	add.s32 	%r1099, %r1098, -1416354905;
	shf.l.wrap.b32 	%r1100, %r1099, %r1099, 15;
	add.s32 	%r1101, %r1100, %r1093;
	not.b32 	%r1102, %r1085;
	or.b32  	%r1103, %r1101, %r1102;
	xor.b32  	%r1104, %r1103, %r1093;
	add.s32 	%r1105, %r743, %r1077;
	add.s32 	%r1106, %r1105, %r1104;
	add.s32 	%r1107, %r1106, -57434055;
	shf.l.wrap.b32 	%r1108, %r1107, %r1107, 21;
	add.s32 	%r1109, %r1108, %r1101;
	not.b32 	%r1110, %r1093;
	or.b32  	%r1111, %r1109, %r1110;
	xor.b32  	%r1112, %r1111, %r1101;
	add.s32 	%r1113, %r806, %r1085;
	add.s32 	%r1114, %r1113, %r1112;
	add.s32 	%r1115, %r1114, 1700485571;
	shf.l.wrap.b32 	%r1116, %r1115, %r1115, 6;
	add.s32 	%r1117, %r1116, %r1109;
	not.b32 	%r1118, %r1101;
	or.b32  	%r1119, %r1117, %r1118;
	xor.b32  	%r1120, %r1119, %r1109;
	add.s32 	%r1121, %r725, %r1093;
	add.s32 	%r1122, %r1121, %r1120;
	add.s32 	%r1123, %r1122, -1894986606;
	shf.l.wrap.b32 	%r1124, %r1123, %r1123, 10;
	add.s32 	%r1125, %r1124, %r1117;
	not.b32 	%r1126, %r1109;
	or.b32  	%r1127, %r1125, %r1126;
	xor.b32  	%r1128, %r1127, %r1117;
	add.s32 	%r1129, %r788, %r1101;
	add.s32 	%r1130, %r1129, %r1128;
	add.s32 	%r1131, %r1130, -1051523;
	shf.l.wrap.b32 	%r1132, %r1131, %r1131, 15;
	add.s32 	%r1133, %r1132, %r1125;
	not.b32 	%r1134, %r1117;
	or.b32  	%r1135, %r1133, %r1134;
	xor.b32  	%r1136, %r1135, %r1125;
	add.s32 	%r1137, %r707, %r1109;
	add.s32 	%r1138, %r1137, %r1136;
	add.s32 	%r1139, %r1138, -2054922799;
	shf.l.wrap.b32 	%r1140, %r1139, %r1139, 21;
	add.s32 	%r1141, %r1140, %r1133;
	not.b32 	%r1142, %r1125;
	or.b32  	%r1143, %r1141, %r1142;
	xor.b32  	%r1144, %r1143, %r1133;
	add.s32 	%r1145, %r770, %r1117;
	add.s32 	%r1146, %r1145, %r1144;
	add.s32 	%r1147, %r1146, 1873313359;
	shf.l.wrap.b32 	%r1148, %r1147, %r1147, 6;
	add.s32 	%r1149, %r1148, %r1141;
	not.b32 	%r1150, %r1133;
	or.b32  	%r1151, %r1149, %r1150;
	xor.b32  	%r1152, %r1151, %r1141;
	add.s32 	%r1153, %r833, %r1125;
	add.s32 	%r1154, %r1153, %r1152;
	add.s32 	%r1155, %r1154, -30611744;
	shf.l.wrap.b32 	%r1156, %r1155, %r1155, 10;
	add.s32 	%r1157, %r1156, %r1149;
	not.b32 	%r1158, %r1141;
	or.b32  	%r1159, %r1157, %r1158;
	xor.b32  	%r1160, %r1159, %r1149;
	add.s32 	%r1161, %r752, %r1133;
	add.s32 	%r1162, %r1161, %r1160;
	add.s32 	%r1163, %r1162, -1560198380;
	shf.l.wrap.b32 	%r1164, %r1163, %r1163, 15;
	add.s32 	%r1165, %r1164, %r1157;
	not.b32 	%r1166, %r1149;
	or.b32  	%r1167, %r1165, %r1166;
	xor.b32  	%r1168, %r1167, %r1157;
	add.s32 	%r1169, %r815, %r1141;
	add.s32 	%r1170, %r1169, %r1168;
	add.s32 	%r1171, %r1170, 1309151649;
	shf.l.wrap.b32 	%r1172, %r1171, %r1171, 21;
	add.s32 	%r1173, %r1172, %r1165;
	not.b32 	%r1174, %r1157;
	or.b32  	%r1175, %r1173, %r1174;
	xor.b32  	%r1176, %r1175, %r1165;
	add.s32 	%r1177, %r734, %r1149;
	add.s32 	%r1178, %r1177, %r1176;
	add.s32 	%r1179, %r1178, -145523070;
	shf.l.wrap.b32 	%r1180, %r1179, %r1179, 6;
	add.s32 	%r1181, %r1180, %r1173;
	not.b32 	%r1182, %r1165;
	or.b32  	%r1183, %r1181, %r1182;
	xor.b32  	%r1184, %r1183, %r1173;
	add.s32 	%r1185, %r797, %r1157;
	add.s32 	%r1186, %r1185, %r1184;
	add.s32 	%r1187, %r1186, -1120210379;
	shf.l.wrap.b32 	%r1188, %r1187, %r1187, 10;
	add.s32 	%r1189, %r1188, %r1181;
	not.b32 	%r1190, %r1173;
	or.b32  	%r1191, %r1189, %r1190;
	xor.b32  	%r1192, %r1191, %r1181;
	add.s32 	%r1193, %r716, %r1165;
	add.s32 	%r1194, %r1193, %r1192;
	add.s32 	%r1195, %r1194, 718787259;
	shf.l.wrap.b32 	%r1196, %r1195, %r1195, 15;
	add.s32 	%r1197, %r1196, %r1189;
	not.b32 	%r1198, %r1181;
	or.b32  	%r1199, %r1197, %r1198;
	xor.b32  	%r1200, %r1199, %r1189;
	add.s32 	%r1201, %r779, %r1173;
	add.s32 	%r1202, %r1201, %r1200;
	add.s32 	%r1203, %r1202, -343485551;
	shf.l.wrap.b32 	%r1204, %r1203, %r1203, 21;
	add.s32 	%r1866, %r1181, %r1866;
	add.s32 	%r1205, %r1197, %r1867;
	add.s32 	%r1867, %r1205, %r1204;
	add.s32 	%r1868, %r1197, %r1868;
	add.s32 	%r1869, %r1189, %r1869;
	add.s32 	%r1839, %r1839, 1;
	setp.lt.u32 	%p36, %r1839, %r35;
	@%p36 bra 	$L__BB0_46;
$L__BB0_47:
	st.local.v4.u32 	[%rd1], {%r1866, %r1867, %r1868, %r1869};
	mov.b32 	%r1856, 0;
$L__BB0_48:
	mov.b32 	%r1207, 1732584193;
	st.local.u32 	[%rd2], %r1207;
	bfe.u32 	%r1208, %r1869, 24, 8;
	cvt.u16.u32 	%rs49, %r1208;
	bfe.u32 	%r1209, %r1869, 16, 8;
	cvt.u16.u32 	%rs50, %r1209;
	bfe.u32 	%r1210, %r1869, 8, 8;
	cvt.u16.u32 	%rs51, %r1210;
	bfe.u32 	%r1211, %r1869, 0, 8;
	cvt.u16.u32 	%rs52, %r1211;
	bfe.u32 	%r1212, %r1868, 24, 8;
	cvt.u16.u32 	%rs53, %r1212;
	bfe.u32 	%r1213, %r1868, 16, 8;
	cvt.u16.u32 	%rs54, %r1213;
	bfe.u32 	%r1214, %r1868, 8, 8;
	cvt.u16.u32 	%rs55, %r1214;
	bfe.u32 	%r1215, %r1868, 0, 8;
	cvt.u16.u32 	%rs56, %r1215;
	bfe.u32 	%r1216, %r1867, 24, 8;
	cvt.u16.u32 	%rs57, %r1216;
	bfe.u32 	%r1217, %r1867, 16, 8;
	cvt.u16.u32 	%rs58, %r1217;
	bfe.u32 	%r1218, %r1867, 8, 8;
	cvt.u16.u32 	%rs59, %r1218;
	bfe.u32 	%r1219, %r1867, 0, 8;
	cvt.u16.u32 	%rs60, %r1219;
	bfe.u32 	%r1220, %r1866, 24, 8;
	cvt.u16.u32 	%rs61, %r1220;
	bfe.u32 	%r1221, %r1866, 16, 8;
	cvt.u16.u32 	%rs62, %r1221;
	bfe.u32 	%r1222, %r1866, 8, 8;
	cvt.u16.u32 	%rs63, %r1222;
	bfe.u32 	%r1223, %r1866, 0, 8;
	cvt.u16.u32 	%rs64, %r1223;
	mov.b32 	%r1224, -271733879;
	st.local.u32 	[%rd2+4], %r1224;
	mov.b32 	%r1225, -1732584194;
	st.local.u32 	[%rd2+8], %r1225;
	mov.b32 	%r1226, 271733878;
	st.local.u32 	[%rd2+12], %r1226;
	and.b32  	%r71, %r1856, 1;
	setp.eq.s32 	%p37, %r71, 0;
	@%p37 bra 	$L__BB0_52;
	setp.eq.s32 	%p38, %r3, 0;
	mov.b32 	%r1857, 0;
	@%p38 bra 	$L__BB0_53;
	mov.b64 	%rd274, 0;
$L__BB0_51:
	add.s64 	%rd180, %rd12, %rd274;
	ld.local.u8 	%rs87, [%rd180];
	add.s64 	%rd181, %rd29, %rd274;
	st.local.u8 	[%rd181], %rs87;
	add.s64 	%rd274, %rd274, 1;
	setp.lt.u64 	%p39, %rd274, %rd11;
	mov.u32 	%r1857, %r3;
	@%p39 bra 	$L__BB0_51;
	bra.uni 	$L__BB0_53;
$L__BB0_52:
	st.local.u32 	[%rd2+28], %r1866;
	st.local.u32 	[%rd2+32], %r1867;
	st.local.u32 	[%rd2+36], %r1868;
	st.local.u32 	[%rd2+40], %r1869;
	mov.b32 	%r1857, 16;
$L__BB0_53:
	cvt.u16.u32 	%rs65, %r1856;
	mul.lo.s16 	%rs88, %rs65, -21845;
	setp.lt.u16 	%p40, %rs88, 21846;
	@%p40 bra 	$L__BB0_58;
	setp.eq.s32 	%p41, %r5, 0;
	@%p41 bra 	$L__BB0_57;
	cvt.u64.u32 	%rd60, %r1857;
	mov.b64 	%rd275, 0;
$L__BB0_56:
	add.s64 	%rd183, %rd5, %rd275;
	ld.local.u8 	%rs89, [%rd183];
	add.s64 	%rd184, %rd275, %rd60;
	add.s64 	%rd185, %rd2, %rd184;
	st.local.u8 	[%rd185+28], %rs89;
	add.s64 	%rd275, %rd275, 1;
	setp.lt.u64 	%p42, %rd275, %rd4;
	@%p42 bra 	$L__BB0_56;
$L__BB0_57:
	cvt.u32.u64 	%r1229, %rd4;
	add.s32 	%r1857, %r1857, %r1229;
$L__BB0_58:
	mul.lo.s16 	%rs90, %rs65, 28087;
	setp.lt.u16 	%p43, %rs90, 9363;
	@%p43 bra 	$L__BB0_63;
	setp.eq.s32 	%p44, %r3, 0;
	@%p44 bra 	$L__BB0_62;
	cvt.u64.u32 	%rd63, %r1857;
	mov.b64 	%rd276, 0;
$L__BB0_61:
	add.s64 	%rd187, %rd12, %rd276;
	ld.local.u8 	%rs91, [%rd187];
	add.s64 	%rd188, %rd276, %rd63;
	add.s64 	%rd189, %rd2, %rd188;
	st.local.u8 	[%rd189+28], %rs91;
	add.s64 	%rd276, %rd276, 1;
	setp.lt.u64 	%p45, %rd276, %rd11;
	@%p45 bra 	$L__BB0_61;
$L__BB0_62:
	add.s32 	%r1857, %r1857, %r3;
$L__BB0_63:
	@%p37 bra 	$L__BB0_65;
	cvt.u64.u32 	%rd190, %r1857;
	add.s64 	%rd191, %rd2, %rd190;
	st.local.u8 	[%rd191+28], %rs64;
	st.local.u8 	[%rd191+29], %rs63;
	st.local.u8 	[%rd191+30], %rs62;
	st.local.u8 	[%rd191+31], %rs61;
	st.local.u8 	[%rd191+32], %rs60;
	st.local.u8 	[%rd191+33], %rs59;
	st.local.u8 	[%rd191+34], %rs58;
	st.local.u8 	[%rd191+35], %rs57;
	st.local.u8 	[%rd191+36], %rs56;
	st.local.u8 	[%rd191+37], %rs55;
	st.local.u8 	[%rd191+38], %rs54;
	st.local.u8 	[%rd191+39], %rs53;
	st.local.u8 	[%rd191+40], %rs52;
	st.local.u8 	[%rd191+41], %rs51;
	st.local.u8 	[%rd191+42], %rs50;
	st.local.u8 	[%rd191+43], %rs49;
	add.s32 	%r1860, %r1857, 16;
	bra.uni 	$L__BB0_69;
$L__BB0_65:
	setp.eq.s32 	%p47, %r3, 0;
	@%p47 bra 	$L__BB0_68;
	cvt.u64.u32 	%rd66, %r1857;
	mov.b64 	%rd277, 0;
$L__BB0_67:
	add.s64 	%rd193, %rd12, %rd277;
	ld.local.u8 	%rs92, [%rd193];
	add.s64 	%rd194, %rd277, %rd66;
	add.s64 	%rd195, %rd2, %rd194;
	st.local.u8 	[%rd195+28], %rs92;
	add.s64 	%rd277, %rd277, 1;
	setp.lt.u64 	%p48, %rd277, %rd11;
	@%p48 bra 	$L__BB0_67;
$L__BB0_68:
	add.s32 	%r1860, %r1857, %r3;
$L__BB0_69:
	st.local.u32 	[%rd2+24], %r1860;
	setp.lt.u32 	%p49, %r1860, 56;
	selp.b32 	%r1230, 56, 120, %p49;
	sub.s32 	%r1231, %r1230, %r1860;
	cvt.u64.u32 	%rd69, %r1231;
	cvt.u64.u32 	%rd70, %r1860;
	setp.eq.s32 	%p50, %r1231, 0;
	@%p50 bra 	$L__BB0_72;
	mov.b64 	%rd278, 0;
$L__BB0_71:
	mov.u64 	%rd197, fillbuf;
	add.s64 	%rd198, %rd197, %rd278;
	ld.const.u8 	%rs93, [%rd198];
	add.s64 	%rd199, %rd278, %rd70;
	add.s64 	%rd200, %rd2, %rd199;
	st.local.u8 	[%rd200+28], %rs93;
	add.s64 	%rd278, %rd278, 1;
	setp.lt.u64 	%p51, %rd278, %rd69;
	@%p51 bra 	$L__BB0_71;
$L__BB0_72:
	cvt.u32.u64 	%r1236, %rd70;
	shl.b32 	%r1237, %r1236, 3;
	add.s64 	%rd201, %rd69, %rd70;
	and.b64  	%rd202, %rd201, 8589934588;
	add.s64 	%rd203, %rd2, %rd202;
	st.local.u32 	[%rd203+28], %r1237;
	shr.u32 	%r1238, %r1236, 29;
	add.s64 	%rd204, %rd201, 4;
	and.b64  	%rd205, %rd204, 17179869180;
	add.s64 	%rd206, %rd2, %rd205;
	st.local.u32 	[%rd206+28], %r1238;
	add.s64 	%rd73, %rd201, 8;
	cvt.u32.u64 	%r1239, %rd73;
	add.s32 	%r1240, %r1236, %r1239;
	setp.lt.u32 	%p52, %r1240, %r1236;
	st.local.u32 	[%rd2+16], %r1240;
	shr.u64 	%rd207, %rd73, 32;
	selp.u64 	%rd208, 1, 0, %p52;
	add.s64 	%rd209, %rd207, %rd208;
	st.local.u32 	[%rd2+20], %rd209;
	setp.lt.u64 	%p53, %rd201, 56;
	mov.b32 	%r1869, 271733878;
	mov.b32 	%r1868, -1732584194;
	mov.b32 	%r1867, -271733879;
	mov.b32 	%r1866, 1732584193;
	@%p53 bra 	$L__BB0_75;
	shr.u64 	%rd210, %rd73, 6;
	cvt.u32.u64 	%r80, %rd210;
	mov.b32 	%r1866, 1732584193;
	mov.b32 	%r1867, -271733879;
	mov.b32 	%r1868, -1732584194;
	mov.b32 	%r1869, 271733878;
	mov.b32 	%r1861, 0;
	mov.u64 	%rd279, %rd29;
$L__BB0_74:
	xor.b32  	%r1246, %r1869, %r1868;
	and.b32  	%r1247, %r1246, %r1867;
	xor.b32  	%r1248, %r1247, %r1869;
	ld.local.u32 	%r1249, [%rd279];
	add.s32 	%r1250, %r1866, %r1248;
	add.s32 	%r1251, %r1250, %r1249;
	add.s32 	%r1252, %r1251, -680876936;
	shf.l.wrap.b32 	%r1253, %r1252, %r1252, 7;
	add.s32 	%r1254, %r1253, %r1867;
	xor.b32  	%r1255, %r1868, %r1867;
	and.b32  	%r1256, %r1254, %r1255;
	xor.b32  	%r1257, %r1256, %r1868;
	ld.local.u32 	%r1258, [%rd279+4];
	add.s32 	%r1259, %r1869, %r1258;
	add.s32 	%r1260, %r1259, %r1257;
	add.s32 	%r1261, %r1260, -389564586;
	shf.l.wrap.b32 	%r1262, %r1261, %r1261, 12;
	add.s32 	%r1263, %r1262, %r1254;
	xor.b32  	%r1264, %r1254, %r1867;
	and.b32  	%r1265, %r1263, %r1264;
	xor.b32  	%r1266, %r1265, %r1867;
	ld.local.u32 	%r1267, [%rd279+8];
	add.s32 	%r1268, %r1868, %r1267;
	add.s32 	%r1269, %r1268, %r1266;
	add.s32 	%r1270, %r1269, 606105819;
	shf.l.wrap.b32 	%r1271, %r1270, %r1270, 17;
	add.s32 	%r1272, %r1271, %r1263;
	xor.b32  	%r1273, %r1263, %r1254;
	and.b32  	%r1274, %r1272, %r1273;
	xor.b32  	%r1275, %r1274, %r1254;
	ld.local.u32 	%r1276, [%rd279+12];
	add.s32 	%r1277, %r1867, %r1276;
	add.s32 	%r1278, %r1277, %r1275;
	add.s32 	%r1279, %r1278, -1044525330;
	shf.l.wrap.b32 	%r1280, %r1279, %r1279, 22;
	add.s32 	%r1281, %r1280, %r1272;
	xor.b32  	%r1282, %r1272, %r1263;
	and.b32  	%r1283, %r1281, %r1282;
	xor.b32  	%r1284, %r1283, %r1263;
	ld.local.u32 	%r1285, [%rd279+16];
	add.s32 	%r1286, %r1285, %r1254;
	add.s32 	%r1287, %r1286, %r1284;
	add.s32 	%r1288, %r1287, -176418897;
	shf.l.wrap.b32 	%r1289, %r1288, %r1288, 7;
	add.s32 	%r1290, %r1289, %r1281;
	xor.b32  	%r1291, %r1281, %r1272;
	and.b32  	%r1292, %r1290, %r1291;
	xor.b32  	%r1293, %r1292, %r1272;
	ld.local.u32 	%r1294, [%rd279+20];
	add.s32 	%r1295, %r1294, %r1263;
	add.s32 	%r1296, %r1295, %r1293;
	add.s32 	%r1297, %r1296, 1200080426;
	shf.l.wrap.b32 	%r1298, %r1297, %r1297, 12;
	add.s32 	%r1299, %r1298, %r1290;
	xor.b32  	%r1300, %r1290, %r1281;
	and.b32  	%r1301, %r1299, %r1300;
	xor.b32  	%r1302, %r1301, %r1281;
	ld.local.u32 	%r1303, [%rd279+24];
	add.s32 	%r1304, %r1303, %r1272;
	add.s32 	%r1305, %r1304, %r1302;
	add.s32 	%r1306, %r1305, -1473231341;
	shf.l.wrap.b32 	%r1307, %r1306, %r1306, 17;
	add.s32 	%r1308, %r1307, %r1299;
	xor.b32  	%r1309, %r1299, %r1290;
	and.b32  	%r1310, %r1308, %r1309;
	xor.b32  	%r1311, %r1310, %r1290;
	ld.local.u32 	%r1312, [%rd279+28];
	add.s32 	%r1313, %r1312, %r1281;
	add.s32 	%r1314, %r1313, %r1311;
	add.s32 	%r1315, %r1314, -45705983;
	shf.l.wrap.b32 	%r1316, %r1315, %r1315, 22;
	add.s32 	%r1317, %r1316, %r1308;
	xor.b32  	%r1318, %r1308, %r1299;
	and.b32  	%r1319, %r1317, %r1318;
	xor.b32  	%r1320, %r1319, %r1299;
	ld.local.u32 	%r1321, [%rd279+32];
	add.s32 	%r1322, %r1321, %r1290;
	add.s32 	%r1323, %r1322, %r1320;
	add.s32 	%r1324, %r1323, 1770035416;
	shf.l.wrap.b32 	%r1325, %r1324, %r1324, 7;
	add.s32 	%r1326, %r1325, %r1317;
	xor.b32  	%r1327, %r1317, %r1308;
	and.b32  	%r1328, %r1326, %r1327;
	xor.b32  	%r1329, %r1328, %r1308;
	ld.local.u32 	%r1330, [%rd279+36];
	add.s32 	%r1331, %r1330, %r1299;
	add.s32 	%r1332, %r1331, %r1329;
	add.s32 	%r1333, %r1332, -1958414417;
	shf.l.wrap.b32 	%r1334, %r1333, %r1333, 12;
	add.s32 	%r1335, %r1334, %r1326;
	xor.b32  	%r1336, %r1326, %r1317;
	and.b32  	%r1337, %r1335, %r1336;
	xor.b32  	%r1338, %r1337, %r1317;
	ld.local.u32 	%r1339, [%rd279+40];
	add.s32 	%r1340, %r1339, %r1308;
	add.s32 	%r1341, %r1340, %r1338;
	add.s32 	%r1342, %r1341, -42063;
	shf.l.wrap.b32 	%r1343, %r1342, %r1342, 17;
	add.s32 	%r1344, %r1343, %r1335;
	xor.b32  	%r1345, %r1335, %r1326;
	and.b32  	%r1346, %r1344, %r1345;
	xor.b32  	%r1347, %r1346, %r1326;
	ld.local.u32 	%r1348, [%rd279+44];
	add.s32 	%r1349, %r1348, %r1317;
	add.s32 	%r1350, %r1349, %r1347;
	add.s32 	%r1351, %r1350, -1990404162;
	shf.l.wrap.b32 	%r1352, %r1351, %r1351, 22;
	add.s32 	%r1353, %r1352, %r1344;
	xor.b32  	%r1354, %r1344, %r1335;
	and.b32  	%r1355, %r1353, %r1354;
	xor.b32  	%r1356, %r1355, %r1335;
	ld.local.u32 	%r1357, [%rd279+48];
	add.s32 	%r1358, %r1357, %r1326;
	add.s32 	%r1359, %r1358, %r1356;
	add.s32 	%r1360, %r1359, 1804603682;
	shf.l.wrap.b32 	%r1361, %r1360, %r1360, 7;
	add.s32 	%r1362, %r1361, %r1353;
	xor.b32  	%r1363, %r1353, %r1344;
	and.b32  	%r1364, %r1362, %r1363;
	xor.b32  	%r1365, %r1364, %r1344;
	ld.local.u32 	%r1366, [%rd279+52];
	add.s32 	%r1367, %r1366, %r1335;
	add.s32 	%r1368, %r1367, %r1365;
	add.s32 	%r1369, %r1368, -40341101;
	shf.l.wrap.b32 	%r1370, %r1369, %r1369, 12;
	add.s32 	%r1371, %r1370, %r1362;
	xor.b32  	%r1372, %r1362, %r1353;
	and.b32  	%r1373, %r1371, %r1372;
	xor.b32  	%r1374, %r1373, %r1353;
	ld.local.u32 	%r1375, [%rd279+56];
	add.s32 	%r1376, %r1375, %r1344;
	add.s32 	%r1377, %r1376, %r1374;
	add.s32 	%r1378, %r1377, -1502002290;
	shf.l.wrap.b32 	%r1379, %r1378, %r1378, 17;
	add.s32 	%r1380, %r1379, %r1371;
	xor.b32  	%r1381, %r1371, %r1362;
	and.b32  	%r1382, %r1380, %r1381;
	xor.b32  	%r1383, %r1382, %r1362;
	ld.local.u32 	%r1384, [%rd279+60];
	add.s32 	%r1385, %r1384, %r1353;
	add.s32 	%r1386, %r1385, %r1383;
	add.s32 	%r1387, %r1386, 1236535329;
	add.s64 	%rd279, %rd279, 64;
	shf.l.wrap.b32 	%r1388, %r1387, %r1387, 22;
	add.s32 	%r1389, %r1388, %r1380;
	xor.b32  	%r1390, %r1389, %r1380;
	and.b32  	%r1391, %r1390, %r1371;
	xor.b32  	%r1392, %r1391, %r1380;
	add.s32 	%r1393, %r1258, %r1362;
	add.s32 	%r1394, %r1393, %r1392;
	add.s32 	%r1395, %r1394, -165796510;
	shf.l.wrap.b32 	%r1396, %r1395, %r1395, 5;
	add.s32 	%r1397, %r1396, %r1389;
	xor.b32  	%r1398, %r1397, %r1389;
	and.b32  	%r1399, %r1398, %r1380;
	xor.b32  	%r1400, %r1399, %r1389;
	add.s32 	%r1401, %r1303, %r1371;
	add.s32 	%r1402, %r1401, %r1400;
	add.s32 	%r1403, %r1402, -1069501632;
	shf.l.wrap.b32 	%r1404, %r1403, %r1403, 9;
	add.s32 	%r1405, %r1404, %r1397;
	xor.b32  	%r1406, %r1405, %r1397;
	and.b32  	%r1407, %r1406, %r1389;
	xor.b32  	%r1408, %r1407, %r1397;
	add.s32 	%r1409, %r1348, %r1380;
	add.s32 	%r1410, %r1409, %r1408;
	add.s32 	%r1411, %r1410, 643717713;
	shf.l.wrap.b32 	%r1412, %r1411, %r1411, 14;
	add.s32 	%r1413, %r1412, %r1405;
	xor.b32  	%r1414, %r1413, %r1405;
	and.b32  	%r1415, %r1414, %r1397;
	xor.b32  	%r1416, %r1415, %r1405;
	add.s32 	%r1417, %r1249, %r1389;
	add.s32 	%r1418, %r1417, %r1416;
	add.s32 	%r1419, %r1418, -373897302;
	shf.l.wrap.b32 	%r1420, %r1419, %r1419, 20;
	add.s32 	%r1421, %r1420, %r1413;
	xor.b32  	%r1422, %r1421, %r1413;
	and.b32  	%r1423, %r1422, %r1405;
	xor.b32  	%r1424, %r1423, %r1413;
	add.s32 	%r1425, %r1294, %r1397;
	add.s32 	%r1426, %r1425, %r1424;
	add.s32 	%r1427, %r1426, -701558691;
	shf.l.wrap.b32 	%r1428, %r1427, %r1427, 5;
	add.s32 	%r1429, %r1428, %r1421;
	xor.b32  	%r1430, %r1429, %r1421;
	and.b32  	%r1431, %r1430, %r1413;
	xor.b32  	%r1432, %r1431, %r1421;
	add.s32 	%r1433, %r1339, %r1405;
	add.s32 	%r1434, %r1433, %r1432;
	add.s32 	%r1435, %r1434, 38016083;
	shf.l.wrap.b32 	%r1436, %r1435, %r1435, 9;
	add.s32 	%r1437, %r1436, %r1429;
	xor.b32  	%r1438, %r1437, %r1429;
	and.b32  	%r1439, %r1438, %r1421;
	xor.b32  	%r1440, %r1439, %r1429;
	add.s32 	%r1441, %r1384, %r1413;
	add.s32 	%r1442, %r1441, %r1440;
	add.s32 	%r1443, %r1442, -660478335;
	shf.l.wrap.b32 	%r1444, %r1443, %r1443, 14;
	add.s32 	%r1445, %r1444, %r1437;
	xor.b32  	%r1446, %r1445, %r1437;
	and.b32  	%r1447, %r1446, %r1429;
	xor.b32  	%r1448, %r1447, %r1437;
	add.s32 	%r1449, %r1285, %r1421;
	add.s32 	%r1450, %r1449, %r1448;
	add.s32 	%r1451, %r1450, -405537848;
	shf.l.wrap.b32 	%r1452, %r1451, %r1451, 20;
	add.s32 	%r1453, %r1452, %r1445;
	xor.b32  	%r1454, %r1453, %r1445;
	and.b32  	%r1455, %r1454, %r1437;
	xor.b32  	%r1456, %r1455, %r1445;
	add.s32 	%r1457, %r1330, %r1429;
	add.s32 	%r1458, %r1457, %r1456;
	add.s32 	%r1459, %r1458, 568446438;
	shf.l.wrap.b32 	%r1460, %r1459, %r1459, 5;
	add.s32 	%r1461, %r1460, %r1453;
	xor.b32  	%r1462, %r1461, %r1453;
	and.b32  	%r1463, %r1462, %r1445;
	xor.b32  	%r1464, %r1463, %r1453;
	add.s32 	%r1465, %r1375, %r1437;
	add.s32 	%r1466, %r1465, %r1464;
	add.s32 	%r1467, %r1466, -1019803690;
	shf.l.wrap.b32 	%r1468, %r1467, %r1467, 9;
	add.s32 	%r1469, %r1468, %r1461;
	xor.b32  	%r1470, %r1469, %r1461;
	and.b32  	%r1471, %r1470, %r1453;
	xor.b32  	%r1472, %r1471, %r1461;
	add.s32 	%r1473, %r1276, %r1445;
	add.s32 	%r1474, %r1473, %r1472;
	add.s32 	%r1475, %r1474, -187363961;
	shf.l.wrap.b32 	%r1476, %r1475, %r1475, 14;
	add.s32 	%r1477, %r1476, %r1469;
	xor.b32  	%r1478, %r1477, %r1469;
	and.b32  	%r1479, %r1478, %r1461;
	xor.b32  	%r1480, %r1479, %r1469;
	add.s32 	%r1481, %r1321, %r1453;
	add.s32 	%r1482, %r1481, %r1480;
	add.s32 	%r1483, %r1482, 1163531501;
	shf.l.wrap.b32 	%r1484, %r1483, %r1483, 20;
	add.s32 	%r1485, %r1484, %r1477;
	xor.b32  	%r1486, %r1485, %r1477;
	and.b32  	%r1487, %r1486, %r1469;
	xor.b32  	%r1488, %r1487, %r1477;
	add.s32 	%r1489, %r1366, %r1461;
	add.s32 	%r1490, %r1489, %r1488;
	add.s32 	%r1491, %r1490, -1444681467;
	shf.l.wrap.b32 	%r1492, %r1491, %r1491, 5;
	add.s32 	%r1493, %r1492, %r1485;
	xor.b32  	%r1494, %r1493, %r1485;
	and.b32  	%r1495, %r1494, %r1477;
	xor.b32  	%r1496, %r1495, %r1485;
	add.s32 	%r1497, %r1267, %r1469;
	add.s32 	%r1498, %r1497, %r1496;
	add.s32 	%r1499, %r1498, -51403784;
	shf.l.wrap.b32 	%r1500, %r1499, %r1499, 9;
	add.s32 	%r1501, %r1500, %r1493;
	xor.b32  	%r1502, %r1501, %r1493;
	and.b32  	%r1503, %r1502, %r1485;
	xor.b32  	%r1504, %r1503, %r1493;
	add.s32 	%r1505, %r1312, %r1477;
	add.s32 	%r1506, %r1505, %r1504;
	add.s32 	%r1507, %r1506, 1735328473;
	shf.l.wrap.b32 	%r1508, %r1507, %r1507, 14;
	add.s32 	%r1509, %r1508, %r1501;
	xor.b32  	%r1510, %r1509, %r1501;
	and.b32  	%r1511, %r1510, %r1493;
	xor.b32  	%r1512, %r1511, %r1501;
	add.s32 	%r1513, %r1357, %r1485;
	add.s32 	%r1514, %r1513, %r1512;
	add.s32 	%r1515, %r1514, -1926607734;
	shf.l.wrap.b32 	%r1516, %r1515, %r1515, 20;
	add.s32 	%r1517, %r1516, %r1509;
	xor.b32  	%r1518, %r1510, %r1517;
	add.s32 	%r1519, %r1294, %r1493;
	add.s32 	%r1520, %r1519, %r1518;
	add.s32 	%r1521, %r1520, -378558;
	shf.l.wrap.b32 	%r1522, %r1521, %r1521, 4;
	add.s32 	%r1523, %r1522, %r1517;
	xor.b32  	%r1524, %r1517, %r1509;
	xor.b32  	%r1525, %r1524, %r1523;
	add.s32 	%r1526, %r1321, %r1501;
	add.s32 	%r1527, %r1526, %r1525;
	add.s32 	%r1528, %r1527, -2022574463;
	shf.l.wrap.b32 	%r1529, %r1528, %r1528, 11;
	add.s32 	%r1530, %r1529, %r1523;
	xor.b32  	%r1531, %r1523, %r1517;
	xor.b32  	%r1532, %r1531, %r1530;
	add.s32 	%r1533, %r1348, %r1509;
	add.s32 	%r1534, %r1533, %r1532;
	add.s32 	%r1535, %r1534, 1839030562;
	shf.l.wrap.b32 	%r1536, %r1535, %r1535, 16;
	add.s32 	%r1537, %r1536, %r1530;
	xor.b32  	%r1538, %r1530, %r1523;
	xor.b32  	%r1539, %r1538, %r1537;
	add.s32 	%r1540, %r1375, %r1517;
	add.s32 	%r1541, %r1540, %r1539;
	add.s32 	%r1542, %r1541, -35309556;
	shf.l.wrap.b32 	%r1543, %r1542, %r1542, 23;
	add.s32 	%r1544, %r1543, %r1537;
	xor.b32  	%r1545, %r1537, %r1530;
	xor.b32  	%r1546, %r1545, %r1544;
	add.s32 	%r1547, %r1258, %r1523;
	add.s32 	%r1548, %r1547, %r1546;
	add.s32 	%r1549, %r1548, -1530992060;
	shf.l.wrap.b32 	%r1550, %r1549, %r1549, 4;
	add.s32 	%r1551, %r1550, %r1544;
	xor.b32  	%r1552, %r1544, %r1537;
	xor.b32  	%r1553, %r1552, %r1551;
	add.s32 	%r1554, %r1285, %r1530;
	add.s32 	%r1555, %r1554, %r1553;
	add.s32 	%r1556, %r1555, 1272893353;
	shf.l.wrap.b32 	%r1557, %r1556, %r1556, 11;
	add.s32 	%r1558, %r1557, %r1551;
	xor.b32  	%r1559, %r1551, %r1544;
	xor.b32  	%r1560, %r1559, %r1558;
	add.s32 	%r1561, %r1312, %r1537;
	add.s32 	%r1562, %r1561, %r1560;
	add.s32 	%r1563, %r1562, -155497632;
	shf.l.wrap.b32 	%r1564, %r1563, %r1563, 16;
	add.s32 	%r1565, %r1564, %r1558;
	xor.b32  	%r1566, %r1558, %r1551;
	xor.b32  	%r1567, %r1566, %r1565;
	add.s32 	%r1568, %r1339, %r1544;
	add.s32 	%r1569, %r1568, %r1567;
	add.s32 	%r1570, %r1569, -1094730640;
	shf.l.wrap.b32 	%r1571, %r1570, %r1570, 23;
	add.s32 	%r1572, %r1571, %r1565;
	xor.b32  	%r1573, %r1565, %r1558;
	xor.b32  	%r1574, %r1573, %r1572;
	add.s32 	%r1575, %r1366, %r1551;
	add.s32 	%r1576, %r1575, %r1574;
	add.s32 	%r1577, %r1576, 681279174;
	shf.l.wrap.b32 	%r1578, %r1577, %r1577, 4;
	add.s32 	%r1579, %r1578, %r1572;
	xor.b32  	%r1580, %r1572, %r1565;
	xor.b32  	%r1581, %r1580, %r1579;
	add.s32 	%r1582, %r1249, %r1558;
	add.s32 	%r1583, %r1582, %r1581;
	add.s32 	%r1584, %r1583, -358537222;
	shf.l.wrap.b32 	%r1585, %r1584, %r1584, 11;
	add.s32 	%r1586, %r1585, %r1579;
	xor.b32  	%r1587, %r1579, %r1572;
	xor.b32  	%r1588, %r1587, %r1586;
	add.s32 	%r1589, %r1276, %r1565;
	add.s32 	%r1590, %r1589, %r1588;
	add.s32 	%r1591, %r1590, -722521979;
	shf.l.wrap.b32 	%r1592, %r1591, %r1591, 16;
	add.s32 	%r1593, %r1592, %r1586;
	xor.b32  	%r1594, %r1586, %r1579;
	xor.b32  	%r1595, %r1594, %r1593;
	add.s32 	%r1596, %r1303, %r1572;
	add.s32 	%r1597, %r1596, %r1595;
	add.s32 	%r1598, %r1597, 76029189;
	shf.l.wrap.b32 	%r1599, %r1598, %r1598, 23;
	add.s32 	%r1600, %r1599, %r1593;
	xor.b32  	%r1601, %r1593, %r1586;
	xor.b32  	%r1602, %r1601, %r1600;
	add.s32 	%r1603, %r1330, %r1579;
	add.s32 	%r1604, %r1603, %r1602;
	add.s32 	%r1605, %r1604, -640364487;
	shf.l.wrap.b32 	%r1606, %r1605, %r1605, 4;
	add.s32 	%r1607, %r1606, %r1600;
	xor.b32  	%r1608, %r1600, %r1593;
	xor.b32  	%r1609, %r1608, %r1607;
	add.s32 	%r1610, %r1357, %r1586;
	add.s32 	%r1611, %r1610, %r1609;
	add.s32 	%r1612, %r1611, -421815835;
	shf.l.wrap.b32 	%r1613, %r1612, %r1612, 11;
	add.s32 	%r1614, %r1613, %r1607;
	xor.b32  	%r1615, %r1607, %r1600;
	xor.b32  	%r1616, %r1615, %r1614;
	add.s32 	%r1617, %r1384, %r1593;
	add.s32 	%r1618, %r1617, %r1616;
	add.s32 	%r1619, %r1618, 530742520;
	shf.l.wrap.b32 	%r1620, %r1619, %r1619, 16;
	add.s32 	%r1621, %r1620, %r1614;
	xor.b32  	%r1622, %r1614, %r1607;
	xor.b32  	%r1623, %r1622, %r1621;
	add.s32 	%r1624, %r1267, %r1600;
	add.s32 	%r1625, %r1624, %r1623;
	add.s32 	%r1626, %r1625, -995338651;
	shf.l.wrap.b32 	%r1627, %r1626, %r1626, 23;
	add.s32 	%r1628, %r1627, %r1621;
	not.b32 	%r1629, %r1614;
	or.b32  	%r1630, %r1628, %r1629;
	xor.b32  	%r1631, %r1630, %r1621;
	add.s32 	%r1632, %r1249, %r1607;
	add.s32 	%r1633, %r1632, %r1631;
	add.s32 	%r1634, %r1633, -198630844;
	shf.l.wrap.b32 	%r1635, %r1634, %r1634, 6;
	add.s32 	%r1636, %r1635, %r1628;
	not.b32 	%r1637, %r1621;
	or.b32  	%r1638, %r1636, %r1637;
	xor.b32  	%r1639, %r1638, %r1628;
	add.s32 	%r1640, %r1312, %r1614;
	add.s32 	%r1641, %r1640, %r1639;
	add.s32 	%r1642, %r1641, 1126891415;
	shf.l.wrap.b32 	%r1643, %r1642, %r1642, 10;
	add.s32 	%r1644, %r1643, %r1636;
	not.b32 	%r1645, %r1628;
	or.b32  	%r1646, %r1644, %r1645;
	xor.b32  	%r1647, %r1646, %r1636;
	add.s32 	%r1648, %r1375, %r1621;
	add.s32 	%r1649, %r1648, %r1647;
	add.s32 	%r1650, %r1649, -1416354905;
	shf.l.wrap.b32 	%r1651, %r1650, %r1650, 15;
	add.s32 	%r1652, %r1651, %r1644;
	not.b32 	%r1653, %r1636;
	or.b32  	%r1654, %r1652, %r1653;
	xor.b32  	%r1655, %r1654, %r1644;
	add.s32 	%r1656, %r1294, %r1628;
	add.s32 	%r1657, %r1656, %r1655;
	add.s32 	%r1658, %r1657, -57434055;
	shf.l.wrap.b32 	%r1659, %r1658, %r1658, 21;
	add.s32 	%r1660, %r1659, %r1652;
	not.b32 	%r1661, %r1644;
	or.b32  	%r1662, %r1660, %r1661;
	xor.b32  	%r1663, %r1662, %r1652;
	add.s32 	%r1664, %r1357, %r1636;
	add.s32 	%r1665, %r1664, %r1663;
	add.s32 	%r1666, %r1665, 1700485571;
	shf.l.wrap.b32 	%r1667, %r1666, %r1666, 6;
	add.s32 	%r1668, %r1667, %r1660;
	not.b32 	%r1669, %r1652;
	or.b32  	%r1670, %r1668, %r1669;
	xor.b32  	%r1671, %r1670, %r1660;
	add.s32 	%r1672, %r1276, %r1644;
	add.s32 	%r1673, %r1672, %r1671;
	add.s32 	%r1674, %r1673, -1894986606;
	shf.l.wrap.b32 	%r1675, %r1674, %r1674, 10;
	add.s32 	%r1676, %r1675, %r1668;
	not.b32 	%r1677, %r1660;
	or.b32  	%r1678, %r1676, %r1677;
	xor.b32  	%r1679, %r1678, %r1668;
	add.s32 	%r1680, %r1339, %r1652;
	add.s32 	%r1681, %r1680, %r1679;
	add.s32 	%r1682, %r1681, -1051523;
	shf.l.wrap.b32 	%r1683, %r1682, %r1682, 15;
	add.s32 	%r1684, %r1683, %r1676;
	not.b32 	%r1685, %r1668;
	or.b32  	%r1686, %r1684, %r1685;
	xor.b32  	%r1687, %r1686, %r1676;
	add.s32 	%r1688, %r1258, %r1660;
	add.s32 	%r1689, %r1688, %r1687;
	add.s32 	%r1690, %r1689, -2054922799;
	shf.l.wrap.b32 	%r1691, %r1690, %r1690, 21;
	add.s32 	%r1692, %r1691, %r1684;
	not.b32 	%r1693, %r1676;
	or.b32  	%r1694, %r1692, %r1693;
	xor.b32  	%r1695, %r1694, %r1684;
	add.s32 	%r1696, %r1321, %r1668;
	add.s32 	%r1697, %r1696, %r1695;
	add.s32 	%r1698, %r1697, 1873313359;
	shf.l.wrap.b32 	%r1699, %r1698, %r1698, 6;
	add.s32 	%r1700, %r1699, %r1692;
	not.b32 	%r1701, %r1684;
	or.b32  	%r1702, %r1700, %r1701;
	xor.b32  	%r1703, %r1702, %r1692;
	add.s32 	%r1704, %r1384, %r1676;
	add.s32 	%r1705, %r1704, %r1703;
	add.s32 	%r1706, %r1705, -30611744;
	shf.l.wrap.b32 	%r1707, %r1706, %r1706, 10;
	add.s32 	%r1708, %r1707, %r1700;
	not.b32 	%r1709, %r1692;
	or.b32  	%r1710, %r1708, %r1709;
	xor.b32  	%r1711, %r1710, %r1700;
	add.s32 	%r1712, %r1303, %r1684;
	add.s32 	%r1713, %r1712, %r1711;
	add.s32 	%r1714, %r1713, -1560198380;
	shf.l.wrap.b32 	%r1715, %r1714, %r1714, 15;
	add.s32 	%r1716, %r1715, %r1708;
	not.b32 	%r1717, %r1700;
	or.b32  	%r1718, %r1716, %r1717;
	xor.b32  	%r1719, %r1718, %r1708;
	add.s32 	%r1720, %r1366, %r1692;
	add.s32 	%r1721, %r1720, %r1719;
	add.s32 	%r1722, %r1721, 1309151649;
	shf.l.wrap.b32 	%r1723, %r1722, %r1722, 21;
	add.s32 	%r1724, %r1723, %r1716;
	not.b32 	%r1725, %r1708;
	or.b32  	%r1726, %r1724, %r1725;
	xor.b32  	%r1727, %r1726, %r1716;
	add.s32 	%r1728, %r1285, %r1700;
	add.s32 	%r1729, %r1728, %r1727;
	add.s32 	%r1730, %r1729, -145523070;
	shf.l.wrap.b32 	%r1731, %r1730, %r1730, 6;
	add.s32 	%r1732, %r1731, %r1724;
	not.b32 	%r1733, %r1716;
	or.b32  	%r1734, %r1732, %r1733;
	xor.b32  	%r1735, %r1734, %r1724;
	add.s32 	%r1736, %r1348, %r1708;
	add.s32 	%r1737, %r1736, %r1735;
	add.s32 	%r1738, %r1737, -1120210379;
	shf.l.wrap.b32 	%r1739, %r1738, %r1738, 10;
	add.s32 	%r1740, %r1739, %r1732;
	not.b32 	%r1741, %r1724;
	or.b32  	%r1742, %r1740, %r1741;
	xor.b32  	%r1743, %r1742, %r1732;
	add.s32 	%r1744, %r1267, %r1716;
	add.s32 	%r1745, %r1744, %r1743;
	add.s32 	%r1746, %r1745, 718787259;
	shf.l.wrap.b32 	%r1747, %r1746, %r1746, 15;
	add.s32 	%r1748, %r1747, %r1740;
	not.b32 	%r1749, %r1732;
	or.b32  	%r1750, %r1748, %r1749;
	xor.b32  	%r1751, %r1750, %r1740;
	add.s32 	%r1752, %r1330, %r1724;
	add.s32 	%r1753, %r1752, %r1751;
	add.s32 	%r1754, %r1753, -343485551;
	shf.l.wrap.b32 	%r1755, %r1754, %r1754, 21;
	add.s32 	%r1866, %r1732, %r1866;
	add.s32 	%r1756, %r1748, %r1867;
	add.s32 	%r1867, %r1756, %r1755;
	add.s32 	%r1868, %r1748, %r1868;
	add.s32 	%r1869, %r1740, %r1869;
	add.s32 	%r1861, %r1861, 1;
	setp.lt.u32 	%p54, %r1861, %r80;
	@%p54 bra 	$L__BB0_74;
$L__BB0_75:
	st.local.u32 	[%rd2], %r1866;
	st.local.u32 	[%rd2+4], %r1867;
	st.local.u32 	[%rd2+8], %r1868;
	st.local.u32 	[%rd2+12], %r1869;
	st.local.v4.u32 	[%rd1], {%r1866, %r1867, %r1868, %r1869};
	add.s32 	%r1856, %r1856, 1;
	setp.ne.s32 	%p55, %r1856, 1000;
	@%p55 bra 	$L__BB0_48;
	ld.param.u64 	%rd258, [_Z13md5crypt_gatePiS_PPcS1_S0_S__param_4];
	cvta.to.global.u64 	%rd211, %rd258;
	shr.u32 	%r1757, %r1866, 8;
	shr.u32 	%r1758, %r1869, 8;
	shr.u32 	%r1759, %r1869, 16;
	shr.u32 	%r1760, %r1869, 24;
	shr.u32 	%r1761, %r1867, 8;
	shr.u32 	%r1762, %r1868, 24;
	and.b32  	%r1763, %r1866, 252;
	shl.b32 	%r1764, %r1866, 16;
	and.b32  	%r1765, %r1761, 65280;
	or.b32  	%r1766, %r1765, %r1764;
	and.b32  	%r1767, %r1869, 192;
	or.b32  	%r1768, %r1765, %r1767;
	and.b32  	%r1769, %r1869, 63;
	cvt.u64.u32 	%rd212, %r1769;
	mov.u64 	%rd213, b64t;
	add.s64 	%rd214, %rd213, %rd212;
	ld.const.u8 	%rs94, [%rd214];
	shr.u32 	%r1770, %r1768, 6;
	and.b32  	%r1771, %r1770, 63;
	cvt.u64.u32 	%rd215, %r1771;
	add.s64 	%rd216, %rd213, %rd215;
	ld.const.u8 	%rs97, [%rd216];
	shr.u32 	%r1772, %r1766, 12;
	and.b32  	%r1773, %r1772, 63;
	cvt.u64.u32 	%rd217, %r1773;
	add.s64 	%rd218, %rd213, %rd217;
	ld.const.u8 	%rs100, [%rd218];
	shr.u32 	%r1774, %r1763, 2;
	cvt.u64.u32 	%rd219, %r1774;
	add.s64 	%rd220, %rd213, %rd219;
	ld.const.u8 	%rs103, [%rd220];
	shr.u32 	%r1775, %r1867, 16;
	and.b32  	%r1776, %r1775, 3840;
	shf.l.wrap.b32 	%r1777, %r1867, %r1757, 16;
	and.b32  	%r1778, %r1758, 192;
	or.b32  	%r1779, %r1776, %r1778;
	and.b32  	%r1780, %r1758, 63;
	cvt.u64.u32 	%rd221, %r1780;
	add.s64 	%rd222, %rd213, %rd221;
	ld.const.u8 	%rs106, [%rd222];
	shr.u32 	%r1781, %r1779, 6;
	cvt.u64.u32 	%rd223, %r1781;
	add.s64 	%rd224, %rd213, %rd223;
	ld.const.u8 	%rs109, [%rd224];
	shr.u32 	%r1782, %r1777, 12;
	and.b32  	%r1783, %r1782, 63;
	cvt.u64.u32 	%rd225, %r1783;
	add.s64 	%rd226, %rd213, %rd225;
	ld.const.u8 	%rs112, [%rd226];
	shr.u32 	%r1784, %r1866, 10;
	and.b32  	%r1785, %r1784, 63;
	cvt.u64.u32 	%rd227, %r1785;
	add.s64 	%rd228, %rd213, %rd227;
	ld.const.u8 	%rs115, [%rd228];
	and.b32  	%r1786, %r1866, 196608;
	shl.b32 	%r1787, %r1868, 8;
	and.b32  	%r1788, %r1787, 61440;
	or.b32  	%r1789, %r1788, %r1786;
	and.b32  	%r1790, %r1759, 192;
	or.b32  	%r1791, %r1787, %r1790;
	and.b32  	%r1792, %r1759, 63;
	cvt.u64.u32 	%rd229, %r1792;
	add.s64 	%rd230, %rd213, %rd229;
	ld.const.u8 	%rs118, [%rd230];
	shr.u32 	%r1793, %r1791, 6;
	and.b32  	%r1794, %r1793, 63;
	cvt.u64.u32 	%rd231, %r1794;
	add.s64 	%rd232, %rd213, %rd231;
	ld.const.u8 	%rs121, [%rd232];
	shr.u32 	%r1795, %r1789, 12;
	cvt.u64.u32 	%rd233, %r1795;
	add.s64 	%rd234, %rd213, %rd233;
	ld.const.u8 	%rs124, [%rd234];
	shr.u32 	%r1796, %r1866, 18;
	and.b32  	%r1797, %r1796, 63;
	cvt.u64.u32 	%rd235, %r1797;
	add.s64 	%rd236, %rd213, %rd235;
	ld.const.u8 	%rs127, [%rd236];
	and.b32  	%r1798, %r1757, 196608;
	and.b32  	%r1799, %r1868, 65280;
	or.b32  	%r1800, %r1799, %r1798;
	or.b32  	%r1801, %r1799, %r1760;
	and.b32  	%r1802, %r1760, 63;
	cvt.u64.u32 	%rd237, %r1802;
	add.s64 	%rd238, %rd213, %rd237;
	ld.const.u8 	%rs130, [%rd238];
	shr.u32 	%r1803, %r1801, 6;
	and.b32  	%r1804, %r1803, 63;
	cvt.u64.u32 	%rd239, %r1804;
	add.s64 	%rd240, %rd213, %rd239;
	ld.const.u8 	%rs133, [%rd240];
	shr.u32 	%r1805, %r1800, 12;
	cvt.u64.u32 	%rd241, %r1805;
	add.s64 	%rd242, %rd213, %rd241;
	ld.const.u8 	%rs136, [%rd242];
	shr.u32 	%r1806, %r1866, 26;
	cvt.u64.u32 	%rd243, %r1806;
	add.s64 	%rd244, %rd213, %rd243;
	ld.const.u8 	%rs139, [%rd244];
	and.b32  	%r1807, %r1867, 252;
	shl.b32 	%r1808, %r1867, 16;
	shr.u32 	%r1809, %r1868, 8;
	and.b32  	%r1810, %r1809, 65280;
	or.b32  	%r1811, %r1810, %r1808;
	and.b32  	%r1812, %r1761, 192;
	or.b32  	%r1813, %r1810, %r1812;
	and.b32  	%r1814, %r1761, 63;
	cvt.u64.u32 	%rd245, %r1814;
	add.s64 	%rd246, %rd213, %rd245;
	ld.const.u8 	%rs142, [%rd246];
	shr.u32 	%r1815, %r1813, 6;
	and.b32  	%r1816, %r1815, 63;
	cvt.u64.u32 	%rd247, %r1816;
	add.s64 	%rd248, %rd213, %rd247;
	ld.const.u8 	%rs145, [%rd248];
	shr.u32 	%r1817, %r1811, 12;
	and.b32  	%r1818, %r1817, 63;
	cvt.u64.u32 	%rd249, %r1818;
	add.s64 	%rd250, %rd213, %rd249;
	ld.const.u8 	%rs148, [%rd250];
	shr.u32 	%r1819, %r1807, 2;
	cvt.u64.u32 	%rd251, %r1819;
	add.s64 	%rd252, %rd213, %rd251;
	ld.const.u8 	%rs151, [%rd252];
	and.b32  	%r1820, %r1762, 63;
	cvt.u64.u32 	%rd253, %r1820;
	add.s64 	%rd254, %rd213, %rd253;
	ld.const.u8 	%rs154, [%rd254];
	shr.u32 	%r1821, %r1868, 30;
	cvt.u64.u32 	%rd255, %r1821;
	add.s64 	%rd256, %rd213, %rd255;
	ld.const.u8 	%rs157, [%rd256];
	ld.global.u8 	%rs158, [%rd211];
	setp.ne.s16 	%p56, %rs94, %rs158;
	ld.global.u8 	%rs161, [%rd211+1];
	setp.ne.s16 	%p57, %rs97, %rs161;
	ld.global.u8 	%rs164, [%rd211+2];
	setp.ne.s16 	%p58, %rs100, %rs164;
	ld.global.u8 	%rs167, [%rd211+3];
	setp.ne.s16 	%p59, %rs103, %rs167;
	ld.global.u8 	%rs170, [%rd211+4];
	setp.ne.s16 	%p60, %rs106, %rs170;
	ld.global.u8 	%rs173, [%rd211+5];
	setp.ne.s16 	%p61, %rs109, %rs173;
	ld.global.u8 	%rs176, [%rd211+6];
	setp.ne.s16 	%p62, %rs112, %rs176;
	ld.global.u8 	%rs179, [%rd211+7];
	setp.ne.s16 	%p63, %rs115, %rs179;
	ld.global.u8 	%rs182, [%rd211+8];
	setp.ne.s16 	%p64, %rs118, %rs182;
	ld.global.u8 	%rs185, [%rd211+9];
	setp.ne.s16 	%p65, %rs121, %rs185;
	ld.global.u8 	%rs188, [%rd211+10];
	setp.ne.s16 	%p66, %rs124, %rs188;
	ld.global.u8 	%rs191, [%rd211+11];
	setp.ne.s16 	%p67, %rs127, %rs191;
	ld.global.u8 	%rs194, [%rd211+12];
	setp.ne.s16 	%p68, %rs130, %rs194;
	ld.global.u8 	%rs197, [%rd211+13];
	setp.ne.s16 	%p69, %rs133, %rs197;
	ld.global.u8 	%rs200, [%rd211+14];
	setp.ne.s16 	%p70, %rs136, %rs200;
	ld.global.u8 	%rs203, [%rd211+15];
	setp.ne.s16 	%p71, %rs139, %rs203;
	ld.global.u8 	%rs206, [%rd211+16];
	setp.ne.s16 	%p72, %rs142, %rs206;
	ld.global.u8 	%rs209, [%rd211+17];
	setp.ne.s16 	%p73, %rs145, %rs209;
	ld.global.u8 	%rs212, [%rd211+18];
	setp.ne.s16 	%p74, %rs148, %rs212;
	ld.global.u8 	%rs215, [%rd211+19];
	setp.ne.s16 	%p75, %rs151, %rs215;
	ld.global.u8 	%rs218, [%rd211+20];
	setp.ne.s16 	%p76, %rs154, %rs218;
	ld.global.u8 	%rs221, [%rd211+21];
	setp.ne.s16 	%p77, %rs157, %rs221;
	or.pred  	%p78, %p77, %p76;
	or.pred  	%p79, %p78, %p75;
	or.pred  	%p80, %p79, %p74;
	or.pred  	%p81, %p80, %p73;
	or.pred  	%p82, %p81, %p72;
	or.pred  	%p83, %p82, %p71;
	or.pred  	%p84, %p83, %p70;
	or.pred  	%p85, %p84, %p69;
	or.pred  	%p86, %p85, %p68;
	or.pred  	%p87, %p86, %p67;
	or.pred  	%p88, %p87, %p66;
	or.pred  	%p89, %p88, %p65;
	or.pred  	%p90, %p89, %p64;
	or.pred  	%p91, %p90, %p63;
	or.pred  	%p92, %p91, %p62;
	or.pred  	%p93, %p92, %p61;
	or.pred  	%p94, %p93, %p60;
	or.pred  	%p95, %p94, %p59;
	or.pred  	%p96, %p95, %p58;
	or.pred  	%p97, %p96, %p57;
	or.pred  	%p98, %p97, %p56;
	@%p98 bra 	$L__BB0_78;
	ld.param.u64 	%rd259, [_Z13md5crypt_gatePiS_PPcS1_S0_S__param_5];
	cvta.to.global.u64 	%rd257, %rd259;
	st.global.u32 	[%rd257], %r1;
$L__BB0_78:
	ret;

}


// ===== COMPILED SASS (sm_100) =====

	.target	sm_100

	.elftype	@"ET_EXEC"


//--------------------- .note.nv.tkinfo           --------------------------
	.section	.note.nv.tkinfo,"",@"SHT_NOTE"
	.sectionflags	@"SHF_NOTE_NV_TKINFO"
	.tkinfo
        /*0018*/ 	.word	0x00000002
        /*0030*/ 	.string	""
        /*0030*/ 	.string	"ptxas"
        /*0030*/ 	.string	"Cuda compilation tools, release 13.0, V13.0.88"
        /*0030*/ 	.string	"Build cuda_13.0.r13.0/compiler.36424714_0"
        /*0030*/ 	.string	"-arch sm_100 -m 64 "



//--------------------- .note.nv.cuinfo           --------------------------
	.section	.note.nv.cuinfo,"",@"SHT_NOTE"
	.sectionflags	@"SHF_NOTE_NV_CUINFO"
        /*0018*/ 	.short	0x0002
        /*001a*/ 	.short	0x0064
        /*001c*/ 	.short	0x0082
	.zero		2


//--------------------- .nv.info                  --------------------------
	.section	.nv.info,"",@"SHT_CUDA_INFO"
	.align	4


	//----- nvinfo : EIATTR_REGCOUNT
	.align		4
        /*0000*/ 	.byte	0x04, 0x2f
        /*0002*/ 	.short	(.L_4 - .L_3)
	.align		4
.L_3:
        /*0004*/ 	.word	index@(_Z13md5crypt_gatePiS_PPcS1_S0_S_)
        /*0008*/ 	.word	0x0000002c


	//----- nvinfo : EIATTR_FRAME_SIZE
	.align		4
.L_4:
        /*000c*/ 	.byte	0x04, 0x11
        /*000e*/ 	.short	(.L_6 - .L_5)
	.align		4
.L_5:
        /*0010*/ 	.word	index@(_Z13md5crypt_gatePiS_PPcS1_S0_S_)
        /*0014*/ 	.word	0x000000f0


	//----- nvinfo : EIATTR_MIN_STACK_SIZE
	.align		4
.L_6:
        /*0018*/ 	.byte	0x04, 0x12
        /*001a*/ 	.short	(.L_8 - .L_7)
	.align		4
.L_7:
        /*001c*/ 	.word	index@(_Z13md5crypt_gatePiS_PPcS1_S0_S_)
        /*0020*/ 	.word	0x000000f0
.L_8:


//--------------------- .nv.compat                --------------------------
	.section	.nv.compat,"",@"SHT_CUDA_COMPAT_INFO"
	.align	4
        /*0000*/ 	.byte	0x02, 0x09, 0x00, 0x00, 0x02, 0x02, 0x01, 0x00, 0x02, 0x05, 0x05, 0x00, 0x03, 0x07, 0x01, 0x01
        /*0010*/ 	.byte	0x02, 0x03, 0x00, 0x00, 0x02, 0x06, 0x01, 0x00, 0x04, 0x0b, 0x08, 0x00, 0x09, 0x00, 0x00, 0x00
        /*0020*/ 	.byte	0x00, 0x00, 0x00, 0x00


//--------------------- .nv.info._Z13md5crypt_gatePiS_PPcS1_S0_S_ --------------------------
	.section	.nv.info._Z13md5crypt_gatePiS_PPcS1_S0_S_,"",@"SHT_CUDA_INFO"
	.sectionflags	@""
	.align	4


	//----- nvinfo : EIATTR_CUDA_API_VERSION
	.align		4
        /*0000*/ 	.byte	0x04, 0x37
        /*0002*/ 	.short	(.L_10 - .L_9)
.L_9:
        /*0004*/ 	.word	0x00000082


	//----- nvinfo : EIATTR_KPARAM_INFO
	.align		4
.L_10:
        /*0008*/ 	.byte	0x04, 0x17
        /*000a*/ 	.short	(.L_12 - .L_11)
.L_11:
        /*000c*/ 	.word	0x00000000
        /*0010*/ 	.short	0x0005
        /*0012*/ 	.short	0x0028
        /*0014*/ 	.byte	0x00, 0xf5, 0x21, 0x00


	//----- nvinfo : EIATTR_KPARAM_INFO
	.align		4
.L_12:
        /*0018*/ 	.byte	0x04, 0x17
        /*001a*/ 	.short	(.L_14 - .L_13)
.L_13:
        /*001c*/ 	.word	0x00000000
        /*0020*/ 	.short	0x0004
        /*0022*/ 	.short	0x0020
        /*0024*/ 	.byte	0x00, 0xf5, 0x21, 0x00


	//----- nvinfo : EIATTR_KPARAM_INFO
	.align		4
.L_14:
        /*0028*/ 	.byte	0x04, 0x17
        /*002a*/ 	.short	(.L_16 - .L_15)
.L_15:
        /*002c*/ 	.word	0x00000000
        /*0030*/ 	.short	0x0003
        /*0032*/ 	.short	0x0018
        /*0034*/ 	.byte	0x00, 0xf5, 0x21, 0x00


	//----- nvinfo : EIATTR_KPARAM_INFO
	.align		4
.L_16:
        /*0038*/ 	.byte	0x04, 0x17
        /*003a*/ 	.short	(.L_18 - .L_17)
.L_17:
        /*003c*/ 	.word	0x00000000
        /*0040*/ 	.short	0x0002
        /*0042*/ 	.short	0x0010
        /*0044*/ 	.byte	0x00, 0xf5, 0x21, 0x00


	//----- nvinfo : EIATTR_KPARAM_INFO
	.align		4
.L_18:
        /*0048*/ 	.byte	0x04, 0x17
        /*004a*/ 	.short	(.L_20 - .L_19)
.L_19:
        /*004c*/ 	.word	0x00000000
        /*0050*/ 	.short	0x0001
        /*0052*/ 	.short	0x0008
        /*0054*/ 	.byte	0x00, 0xf5, 0x21, 0x00


	//----- nvinfo : EIATTR_KPARAM_INFO
	.align		4
.L_20:
        /*0058*/ 	.byte	0x04, 0x17
        /*005a*/ 	.short	(.L_22 - .L_21)
.L_21:
        /*005c*/ 	.word	0x00000000
        /*0060*/ 	.short	0x0000
        /*0062*/ 	.short	0x0000
        /*0064*/ 	.byte	0x00, 0xf5, 0x21, 0x00


	//----- nvinfo : EIATTR_SPARSE_MMA_MASK
	.align		4
.L_22:
        /*0068*/ 	.byte	0x03, 0x50
        /*006a*/ 	.short	0x0000


	//----- nvinfo : EIATTR_MAXREG_COUNT
	.align		4
        /*006c*/ 	.byte	0x03, 0x1b
        /*006e*/ 	.short	0x00ff


	//----- nvinfo : EIATTR_MERCURY_ISA_VERSION
	.align		4
        /*0070*/ 	.byte	0x03, 0x5f
        /*0072*/ 	.short	0x0101


	//----- nvinfo : EIATTR_VRC_CTA_INIT_COUNT
	.align		4
        /*0074*/ 	.byte	0x02, 0x4a
	.zero		1
	.zero		1


	//----- nvinfo : EIATTR_EXIT_INSTR_OFFSETS
	.align		4
        /*0078*/ 	.byte	0x04, 0x1c
        /*007a*/ 	.short	(.L_24 - .L_23)


	//   ....[0]....
.L_23:
        /*007c*/ 	.word	0x00007240


	//   ....[1]....
        /*0080*/ 	.word	0x00007270


	//----- nvinfo : EIATTR_CRS_STACK_SIZE
	.align		4
.L_24:
        /*0084*/ 	.byte	0x04, 0x1e
        /*0086*/ 	.short	(.L_26 - .L_25)
.L_25:
        /*0088*/ 	.word	0x00000000


	//----- nvinfo : EIATTR_CBANK_PARAM_SIZE
	.align		4
.L_26:
        /*008c*/ 	.byte	0x03, 0x19
        /*008e*/ 	.short	0x0030


	//----- nvinfo : EIATTR_PARAM_CBANK
	.align		4
        /*0090*/ 	.byte	0x04, 0x0a
        /*0092*/ 	.short	(.L_28 - .L_27)
	.align		4
.L_27:
        /*0094*/ 	.word	index@(.nv.constant0._Z13md5crypt_gatePiS_PPcS1_S0_S_)
        /*0098*/ 	.short	0x0380
        /*009a*/ 	.short	0x0030


	//----- nvinfo : EIATTR_SW_WAR
	.align		4
.L_28:
        /*009c*/ 	.byte	0x04, 0x36
        /*009e*/ 	.short	(.L_30 - .L_29)
.L_29:
        /*00a0*/ 	.word	0x00000008
.L_30:


//--------------------- .nv.callgraph             --------------------------
	.section	.nv.callgraph,"",@"SHT_CUDA_CALLGRAPH"
	.align	4
	.sectionentsize	8
	.align		4
        /*0000*/ 	.word	0x00000000
	.align		4
        /*0004*/ 	.word	0xffffffff
	.align		4
        /*0008*/ 	.word	0x00000000
	.align		4
        /*000c*/ 	.word	0xfffffffe
	.align		4
        /*0010*/ 	.word	0x00000000
	.align		4
        /*0014*/ 	.word	0xfffffffd
	.align		4
        /*0018*/ 	.word	0x00000000
	.align		4
        /*001c*/ 	.word	0xfffffffc


//--------------------- .nv.constant3             --------------------------
	.section	.nv.constant3,"a",@progbits
.nv.constant3:
	.type		md5_salt_prefix,@object
	.size		md5_salt_prefix,(b64t - md5_salt_prefix)
md5_salt_prefix:
        /*0000*/ 	.byte	0x24, 0x31, 0x24, 0x00
	.type		b64t,@object
	.size		b64t,(fillbuf - b64t)
b64t:
        /*0004*/ 	.byte	0x2e, 0x2f, 0x30, 0x31, 0x32, 0x33, 0x34, 0x35, 0x36, 0x37, 0x38, 0x39, 0x41, 0x42, 0x43, 0x44
        /*0014*/ 	.byte	0x45, 0x46, 0x47, 0x48, 0x49, 0x4a, 0x4b, 0x4c, 0x4d, 0x4e, 0x4f, 0x50, 0x51, 0x52, 0x53, 0x54
        /*0024*/ 	.byte	0x55, 0x56, 0x57, 0x58, 0x59, 0x5a, 0x61, 0x62, 0x63, 0x64, 0x65, 0x66, 0x67, 0x68, 0x69, 0x6a
        /*0034*/ 	.byte	0x6b, 0x6c, 0x6d, 0x6e, 0x6f, 0x70, 0x71, 0x72, 0x73, 0x74, 0x75, 0x76, 0x77, 0x78, 0x79, 0x7a
        /*0044*/ 	.byte	0x00
	.type		fillbuf,@object
	.size		fillbuf,(.L_2 - fillbuf)
fillbuf:
        /*0045*/ 	.byte	0x80, 0x00, 0x00, 0x00, 0x00, 0x00, 0x00, 0x00, 0x00, 0x00, 0x00, 0x00, 0x00, 0x00, 0x00, 0x00
        /*0055*/ 	.byte	0x00, 0x00, 0x00, 0x00, 0x00, 0x00, 0x00, 0x00, 0x00, 0x00, 0x00, 0x00, 0x00, 0x00, 0x00, 0x00
        /*0065*/ 	.byte	0x00, 0x00, 0x00, 0x00, 0x00, 0x00, 0x00, 0x00, 0x00, 0x00, 0x00, 0x00, 0x00, 0x00, 0x00, 0x00
        /*0075*/ 	.byte	0x00, 0x00, 0x00, 0x00, 0x00, 0x00, 0x00, 0x00, 0x00, 0x00, 0x00, 0x00, 0x00, 0x00, 0x00, 0x00
.L_2:


//--------------------- .text._Z13md5crypt_gatePiS_PPcS1_S0_S_ --------------------------
	.section	.text._Z13md5crypt_gatePiS_PPcS1_S0_S_,"ax",@progbits
	.align	128
        .global         _Z13md5crypt_gatePiS_PPcS1_S0_S_
        .type           _Z13md5crypt_gatePiS_PPcS1_S0_S_,@function
        .size           _Z13md5crypt_gatePiS_PPcS1_S0_S_,(.L_x_82 - _Z13md5crypt_gatePiS_PPcS1_S0_S_)
        .other          _Z13md5crypt_gatePiS_PPcS1_S0_S_,@"STO_CUDA_ENTRY STV_DEFAULT"
_Z13md5crypt_gatePiS_PPcS1_S0_S_:
.text._Z13md5crypt_gatePiS_PPcS1_S0_S_:
[----:B------:R-:W0:Y:S01]  /*0000*/  LDC R1, c[0x0][0x37c] ;  /* 0x0000df00ff017b82 */ /* 0x000e220000000800 */
[----:B------:R-:W1:Y:S07]  /*0010*/  S2R R16, SR_CTAID.X ;  /* 0x0000000000107919 */ /* 0x000e6e0000002500 */
[----:B------:R-:W2:Y:S01]  /*0020*/  LDC.64 R2, c[0x0][0x380] ;  /* 0x0000e000ff027b82 */ /* 0x000ea20000000a00 */
[----:B------:R-:W1:Y:S01]  /*0030*/  LDCU UR4, c[0x0][0x360] ;  /* 0x00006c00ff0477ac */ /* 0x000e620008000800 */
[----:B0-----:R-:W-:Y:S01]  /*0040*/  VIADD R1, R1, 0xffffff10 ;  /* 0xffffff1001017836 */ /* 0x001fe20000000000 */
[----:B------:R-:W1:Y:S01]  /*0050*/  S2R R5, SR_TID.X ;  /* 0x0000000000057919 */ /* 0x000e620000002100 */
[----:B------:R-:W0:Y:S01]  /*0060*/  LDCU.64 UR6, c[0x0][0x358] ;  /* 0x00006b00ff0677ac */ /* 0x000e220008000a00 */
[----:B-1----:R-:W-:-:S04]  /*0070*/  IMAD R16, R16, UR4, R5 ;  /* 0x0000000410107c24 */ /* 0x002fc8000f8e0205 */
[----:B--2---:R-:W-:-:S05]  /*0080*/  IMAD.WIDE R2, R16, 0x4, R2 ;  /* 0x0000000410027825 */ /* 0x004fca00078e0202 */
[----:B0-----:R-:W2:Y:S01]  /*0090*/  LDG.E R17, desc[UR6][R2.64] ;  /* 0x0000000602117981 */ /* 0x001ea2000c1e1900 */
[----:B------:R-:W-:Y:S01]  /*00a0*/  BSSY.RECONVERGENT B0, `(.L_x_0) ;  /* 0x0000047000007945 */ /* 0x000fe20003800200 */
[----:B--2---:R-:W-:Y:S01]  /*00b0*/  VIADD R7, R17, 0x1 ;  /* 0x0000000111077836 */ /* 0x004fe20000000000 */
[----:B------:R-:W-:-:S04]  /*00c0*/  SHF.R.S32.HI R14, RZ, 0x1f, R17 ;  /* 0x0000001fff0e7819 */ /* 0x000fc80000011411 */
[----:B------:R-:W-:-:S13]  /*00d0*/  ISETP.NE.AND P0, PT, R7, RZ, PT ;  /* 0x000000ff0700720c */ /* 0x000fda0003f05270 */
[----:B------:R-:W-:Y:S05]  /*00e0*/  @!P0 BRA `(.L_x_1) ;  /* 0x0000000400088947 */ /* 0x000fea0003800000 */
[----:B------:R-:W0:Y:S02]  /*00f0*/  LDC.64 R2, c[0x0][0x390] ;  /* 0x0000e400ff027b82 */ /* 0x000e240000000a00 */
[----:B0-----:R-:W-:-:S06]  /*0100*/  IMAD.WIDE R2, R16, 0x8, R2 ;  /* 0x0000000810027825 */ /* 0x001fcc00078e0202 */
[----:B------:R-:W2:Y:S01]  /*0110*/  LDG.E.64 R2, desc[UR6][R2.64] ;  /* 0x0000000602027981 */ /* 0x000ea2000c1e1b00 */
[----:B------:R-:W-:Y:S01]  /*0120*/  ISETP.GT.U32.AND P0, PT, R7, RZ, PT ;  /* 0x000000ff0700720c */ /* 0x000fe20003f04070 */
[----:B------:R-:W-:Y:S01]  /*0130*/  IMAD.MOV.U32 R0, RZ, RZ, RZ ;  /* 0x000000ffff007224 */ /* 0x000fe200078e00ff */
[----:B------:R-:W-:Y:S01]  /*0140*/  SHF.R.S32.HI R11, RZ, 0x1f, R7 ;  /* 0x0000001fff0b7819 */ /* 0x000fe20000011407 */
[----:B------:R-:W-:-:S03]  /*0150*/  IMAD.MOV.U32 R18, RZ, RZ, RZ ;  /* 0x000000ffff127224 */ /* 0x000fc600078e00ff */
[----:B------:R-:W-:-:S13]  /*0160*/  ISETP.GT.U32.AND.EX P0, PT, R11, RZ, PT, P0 ;  /* 0x000000ff0b00720c */ /* 0x000fda0003f04100 */
[----:B--2---:R-:W-:-:S05]  /*0170*/  @!P0 IADD3 R4, P1, PT, R2, R0, RZ ;  /* 0x0000000002048210 */ /* 0x004fca0007f3e0ff */
[----:B------:R-:W-:-:S05]  /*0180*/  @!P0 IMAD.X R5, R3, 0x1, R18, P1 ;  /* 0x0000000103058824 */ /* 0x000fca00008e0612 */
[----:B------:R-:W2:Y:S01]  /*0190*/  @!P0 LDG.E.U8 R4, desc[UR6][R4.64] ;  /* 0x0000000604048981 */ /* 0x000ea2000c1e1100 */
[----:B------:R-:W-:Y:S01]  /*01a0*/  @!P0 IMAD.IADD R9, R1, 0x1, R0 ;  /* 0x0000000101098824 */ /* 0x000fe200078e0200 */
[----:B------:R-:W-:Y:S01]  /*01b0*/  BSSY.RECONVERGENT B1, `(.L_x_2) ;  /* 0x000001e000017945 */ /* 0x000fe20003800200 */
[----:B------:R-:W-:Y:S02]  /*01c0*/  @!P0 IMAD.MOV.U32 R0, RZ, RZ, 0x1 ;  /* 0x00000001ff008424 */ /* 0x000fe400078e00ff */
[----:B------:R-:W-:-:S03]  /*01d0*/  @!P0 IMAD.MOV.U32 R18, RZ, RZ, RZ ;  /* 0x000000ffff128224 */ /* 0x000fc600078e00ff */
[CC--:B------:R-:W-:Y:S02]  /*01e0*/  IADD3 R6, P3, PT, R7.reuse, -R0.reuse, RZ ;  /* 0x8000000007067210 */ /* 0x0c0fe40007f7e0ff */
[----:B------:R-:W-:Y:S02]  /*01f0*/  ISETP.GT.U32.AND P1, PT, R7, R0, PT ;  /* 0x000000000700720c */ /* 0x000fe40003f24070 */
[----:B------:R-:W-:Y:S01]  /*0200*/  ISETP.LE.U32.AND P2, PT, R6, 0x3, PT ;  /* 0x000000030600780c */ /* 0x000fe20003f43070 */
[C---:B------:R-:W-:Y:S01]  /*0210*/  IMAD.X R6, R11.reuse, 0x1, ~R18, P3 ;  /* 0x000000010b067824 */ /* 0x040fe200018e0e12 */
[----:B------:R-:W-:-:S04]  /*0220*/  ISETP.GT.U32.AND.EX P1, PT, R11, R18, PT, P1 ;  /* 0x000000120b00720c */ /* 0x000fc80003f24110 */
[----:B------:R-:W-:Y:S01]  /*0230*/  ISETP.LE.U32.OR.EX P1, PT, R6, RZ, !P1, P2 ;  /* 0x000000ff0600720c */ /* 0x000fe20004f23520 */
[----:B--2---:R0:W-:-:S12]  /*0240*/  @!P0 STL.U8 [R9+0xd0], R4 ;  /* 0x0000d00409008387 */ /* 0x0041d80000100000 */
[----:B------:R-:W-:Y:S05]  /*0250*/  @P1 BRA `(.L_x_3) ;  /* 0x00000000004c1947 */ /* 0x000fea0003800000 */
[----:B------:R-:W-:Y:S02]  /*0260*/  IADD3 R15, P1, PT, R7, -0x3, RZ ;  /* 0xfffffffd070f7810 */ /* 0x000fe40007f3e0ff */
[----:B------:R-:W-:Y:S02]  /*0270*/  PLOP3.LUT P0, PT, PT, PT, PT, 0x8, 0x80 ;  /* 0x000000000080781c */ /* 0x000fe40003f0e170 */
[----:B------:R-:W-:-:S11]  /*0280*/  IADD3.X R12, PT, PT, R11, -0x1, RZ, P1, !PT ;  /* 0xffffffff0b0c7810 */ /* 0x000fd60000ffe4ff */
.L_x_4:
[----:B0-----:R-:W-:-:S05]  /*0290*/  IADD3 R4, P1, PT, R2, R0, RZ ;  /* 0x0000000002047210 */ /* 0x001fca0007f3e0ff */
[----:B------:R-:W-:-:S05]  /*02a0*/  IMAD.X R5, R3, 0x1, R18, P1 ;  /* 0x0000000103057824 */ /* 0x000fca00008e0612 */
[----:B-1----:R-:W2:Y:S04]  /*02b0*/  LDG.E.U8 R6, desc[UR6][R4.64] ;  /* 0x0000000604067981 */ /* 0x002ea8000c1e1100 */
[----:B------:R-:W3:Y:S04]  /*02c0*/  LDG.E.U8 R8, desc[UR6][R4.64+0x1] ;  /* 0x0000010604087981 */ /* 0x000ee8000c1e1100 */
[----:B------:R-:W4:Y:S04]  /*02d0*/  LDG.E.U8 R9, desc[UR6][R4.64+0x2] ;  /* 0x0000020604097981 */ /* 0x000f28000c1e1100 */
[----:B------:R-:W5:Y:S01]  /*02e0*/  LDG.E.U8 R10, desc[UR6][R4.64+0x3] ;  /* 0x00000306040a7981 */ /* 0x000f62000c1e1100 */
[----:B------:R-:W-:Y:S01]  /*02f0*/  IMAD.IADD R13, R1, 0x1, R0 ;  /* 0x00000001010d7824 */ /* 0x000fe200078e0200 */
[----:B------:R-:W-:-:S05]  /*0300*/  IADD3 R0, P1, PT, R0, 0x4, RZ ;  /* 0x0000000400007810 */ /* 0x000fca0007f3e0ff */
[----:B------:R-:W-:Y:S01]  /*0310*/  IMAD.X R18, RZ, RZ, R18, P1 ;  /* 0x000000ffff127224 */ /* 0x000fe200008e0612 */
[----:B------:R-:W-:-:S04]  /*0320*/  ISETP.GE.U32.AND P1, PT, R0, R15, PT ;  /* 0x0000000f0000720c */ /* 0x000fc80003f26070 */
[----:B------:R-:W-:Y:S01]  /*0330*/  ISETP.GE.U32.AND.EX P1, PT, R18, R12, PT, P1 ;  /* 0x0000000c1200720c */ /* 0x000fe20003f26110 */
[----:B--2---:R1:W-:Y:S04]  /*0340*/  STL.U8 [R13+0xd0], R6 ;  /* 0x0000d0060d007387 */ /* 0x0043e80000100000 */
[----:B---3--:R1:W-:Y:S04]  /*0350*/  STL.U8 [R13+0xd1], R8 ;  /* 0x0000d1080d007387 */ /* 0x0083e80000100000 */
[----:B----4-:R1:W-:Y:S04]  /*0360*/  STL.U8 [R13+0xd2], R9 ;  /* 0x0000d2090d007387 */ /* 0x0103e80000100000 */
[----:B-----5:R1:W-:Y:S01]  /*0370*/  STL.U8 [R13+0xd3], R10 ;  /* 0x0000d30a0d007387 */ /* 0x0203e20000100000 */
[----:B------:R-:W-:Y:S05]  /*0380*/  @!P1 BRA `(.L_x_4) ;  /* 0xfffffffc00c09947 */ /* 0x000fea000383ffff */
.L_x_3:
[----:B------:R-:W-:Y:S05]  /*0390*/  BSYNC.RECONVERGENT B1 ;  /* 0x0000000000017941 */ /* 0x000fea0003800200 */
.L_x_2:
[CC--:B0-----:R-:W-:Y:S02]  /*03a0*/  IADD3 R4, P3, PT, R7.reuse, -R0.reuse, RZ ;  /* 0x8000000007047210 */ /* 0x0c1fe40007f7e0ff */
[----:B------:R-:W-:Y:S02]  /*03b0*/  ISETP.GT.U32.AND P2, PT, R7, R0, PT ;  /* 0x000000000700720c */ /* 0x000fe40003f44070 */
[----:B------:R-:W-:Y:S01]  /*03c0*/  ISETP.LE.U32.AND P1, PT, R4, 0x1, PT ;  /* 0x000000010400780c */ /* 0x000fe20003f23070 */
[C---:B------:R-:W-:Y:S01]  /*03d0*/  IMAD.X R4, R11.reuse, 0x1, ~R18, P3 ;  /* 0x000000010b047824 */ /* 0x040fe200018e0e12 */
[----:B------:R-:W-:-:S04]  /*03e0*/  ISETP.GT.U32.AND.EX P2, PT, R11, R18, PT, P2 ;  /* 0x000000120b00720c */ /* 0x000fc80003f44120 */
[----:B------:R-:W-:-:S13]  /*03f0*/  ISETP.LE.U32.OR.EX P1, PT, R4, RZ, !P2, P1 ;  /* 0x000000ff0400720c */ /* 0x000fda0005723510 */
[----:B------:R-:W-:Y:S01]  /*0400*/  @!P1 IADD3 R4, P2, PT, R2, R0, RZ ;  /* 0x0000000002049210 */ /* 0x000fe20007f5e0ff */
[----:B-1----:R-:W-:Y:S01]  /*0410*/  @!P1 IMAD.IADD R8, R1, 0x1, R0 ;  /* 0x0000000101089824 */ /* 0x002fe200078e0200 */
[----:B------:R-:W-:Y:S02]  /*0420*/  @!P1 IADD3 R0, P3, PT, R0, 0x2, RZ ;  /* 0x0000000200009810 */ /* 0x000fe40007f7e0ff */
[----:B------:R-:W-:Y:S01]  /*0430*/  @!P1 PLOP3.LUT P0, PT, PT, PT, PT, 0x8, 0x80 ;  /* 0x000000000080981c */ /* 0x000fe20003f0e170 */
[--C-:B------:R-:W-:Y:S01]  /*0440*/  @!P1 IMAD.X R5, R3, 0x1, R18.reuse, P2 ;  /* 0x0000000103059824 */ /* 0x100fe200010e0612 */
[----:B------:R-:W-:Y:S01]  /*0450*/  ISETP.LT.U32.AND P2, PT, R0, R7, PT ;  /* 0x000000070000720c */ /* 0x000fe20003f41070 */
[----:B------:R-:W-:-:S03]  /*0460*/  @!P1 IMAD.X R18, RZ, RZ, R18, P3 ;  /* 0x000000ffff129224 */ /* 0x000fc600018e0612 */
[----:B------:R-:W2:Y:S02]  /*0470*/  @!P1 LDG.E.U8 R6, desc[UR6][R4.64] ;  /* 0x0000000604069981 */ /* 0x000ea4000c1e1100 */
[----:B------:R-:W-:Y:S02]  /*0480*/  ISETP.LT.U32.OR.EX P0, PT, R18, R11, P0, P2 ;  /* 0x0000000b1200720c */ /* 0x000fe40000701520 */
[----:B------:R-:W3:Y:S11]  /*0490*/  @!P1 LDG.E.U8 R7, desc[UR6][R4.64+0x1] ;  /* 0x0000010604079981 */ /* 0x000ef6000c1e1100 */
[----:B------:R-:W-:-:S05]  /*04a0*/  @P0 IADD3 R2, P2, PT, R2, R0, RZ ;  /* 0x0000000002020210 */ /* 0x000fca0007f5e0ff */
[----:B------:R-:W-:-:S05]  /*04b0*/  @P0 IMAD.X R3, R3, 0x1, R18, P2 ;  /* 0x0000000103030824 */ /* 0x000fca00010e0612 */
[----:B------:R-:W4:Y:S01]  /*04c0*/  @P0 LDG.E.U8 R2, desc[UR6][R2.64] ;  /* 0x0000000602020981 */ /* 0x000f22000c1e1100 */
[----:B------:R-:W-:-:S03]  /*04d0*/  @P0 IMAD.IADD R9, R1, 0x1, R0 ;  /* 0x0000000101090824 */ /* 0x000fc600078e0200 */
[----:B--2---:R0:W-:Y:S04]  /*04e0*/  @!P1 STL.U8 [R8+0xd0], R6 ;  /* 0x0000d00608009387 */ /* 0x0041e80000100000 */
[----:B---3--:R0:W-:Y:S04]  /*04f0*/  @!P1 STL.U8 [R8+0xd1], R7 ;  /* 0x0000d10708009387 */ /* 0x0081e80000100000 */
[----:B----4-:R0:W-:Y:S02]  /*0500*/  @P0 STL.U8 [R9+0xd0], R2 ;  /* 0x0000d00209000387 */ /* 0x0101e40000100000 */
.L_x_1:
[----:B------:R-:W-:Y:S05]  /*0510*/  BSYNC.RECONVERGENT B0 ;  /* 0x0000000000007941 */ /* 0x000fea0003800200 */
.L_x_0:
[----:B0-----:R-:W0:Y:S02]  /*0520*/  LDC.64 R2, c[0x0][0x388] ;  /* 0x0000e200ff027b82 */ /* 0x001e240000000a00 */
[----:B0-----:R-:W-:-:S05]  /*0530*/  IMAD.WIDE R2, R16, 0x4, R2 ;  /* 0x0000000410027825 */ /* 0x001fca00078e0202 */
[----:B------:R-:W2:Y:S01]  /*0540*/  LDG.E R0, desc[UR6][R2.64] ;  /* 0x0000000602007981 */ /* 0x000ea2000c1e1900 */
[----:B------:R-:W-:Y:S01]  /*0550*/  BSSY.RECONVERGENT B0, `(.L_x_5) ;  /* 0x0000046000007945 */ /* 0x000fe20003800200 */
[----:B--2---:R-:W-:-:S05]  /*0560*/  VIADD R9, R0, 0x1 ;  /* 0x0000000100097836 */ /* 0x004fca0000000000 */
        /* <DEDUP_REMOVED lines=28> */
.L_x_9:
        /* <DEDUP_REMOVED lines=16> */
.L_x_8:
[----:B------:R-:W-:Y:S05]  /*0830*/  BSYNC.RECONVERGENT B1 ;  /* 0x0000000000017941 */ /* 0x000fea0003800200 */
.L_x_7:
[CC--:B01----:R-:W-:Y:S02]  /*0840*/  IADD3 R3, P3, PT, R9.reuse, -R2.reuse, RZ ;  /* 0x8000000209037210 */ /* 0x0c3fe40007f7e0ff */
[----:B------:R-:W-:Y:S02]  /*0850*/  ISETP.GT.U32.AND P2, PT, R9, R2, PT ;  /* 0x000000020900720c */ /* 0x000fe40003f44070 */
[----:B------:R-:W-:Y:S01]  /*0860*/  ISETP.LE.U32.AND P1, PT, R3, 0x1, PT ;  /* 0x000000010300780c */ /* 0x000fe20003f23070 */
[C---:B------:R-:W-:Y:S01]  /*0870*/  IMAD.X R3, R12.reuse, 0x1, ~R19, P3 ;  /* 0x000000010c037824 */ /* 0x040fe200018e0e13 */
[----:B------:R-:W-:-:S04]  /*0880*/  ISETP.GT.U32.AND.EX P2, PT, R12, R19, PT, P2 ;  /* 0x000000130c00720c */ /* 0x000fc80003f44120 */
[----:B------:R-:W-:-:S13]  /*0890*/  ISETP.LE.U32.OR.EX P1, PT, R3, RZ, !P2, P1 ;  /* 0x000000ff0300720c */ /* 0x000fda0005723510 */
[----:B------:R-:W-:Y:S01]  /*08a0*/  @!P1 IADD3 R6, P2, PT, R4, R2, RZ ;  /* 0x0000000204069210 */ /* 0x000fe20007f5e0ff */
[----:B------:R-:W-:Y:S01]  /*08b0*/  @!P1 IMAD.IADD R10, R1, 0x1, R2 ;  /* 0x00000001010a9824 */ /* 0x000fe200078e0202 */
        /* <DEDUP_REMOVED lines=15> */
.L_x_6:
[----:B------:R-:W-:Y:S05]  /*09b0*/  BSYNC.RECONVERGENT B0 ;  /* 0x0000000000007941 */ /* 0x000fea0003800200 */
.L_x_5:
[----:B0-----:R-:W-:Y:S01]  /*09c0*/  IMAD.MOV.U32 R4, RZ, RZ, 0x67452301 ;  /* 0x67452301ff047424 */ /* 0x001fe200078e00ff */
[C---:B------:R-:W-:Y:S01]  /*09d0*/  ISETP.NE.AND P2, PT, R0.reuse, RZ, PT ;  /* 0x000000ff0000720c */ /* 0x040fe20003f45270 */
[----:B------:R-:W-:Y:S01]  /*09e0*/  IMAD.MOV.U32 R5, RZ, RZ, -0x10325477 ;  /* 0xefcdab89ff057424 */ /* 0x000fe200078e00ff */
[----:B------:R-:W-:Y:S01]  /*09f0*/  BSSY.RECONVERGENT B0, `(.L_x_10) ;  /* 0x0000015000007945 */ /* 0x000fe20003800200 */
[----:B------:R-:W-:Y:S01]  /*0a00*/  IMAD.MOV.U32 R6, RZ, RZ, -0x67452302 ;  /* 0x98badcfeff067424 */ /* 0x000fe200078e00ff */
[C---:B------:R-:W-:Y:S01]  /*0a10*/  ISETP.NE.AND P3, PT, R17.reuse, RZ, PT ;  /* 0x000000ff1100720c */ /* 0x040fe20003f65270 */
[----:B------:R-:W-:Y:S01]  /*0a20*/  IMAD.MOV.U32 R7, RZ, RZ, 0x10325476 ;  /* 0x10325476ff077424 */ /* 0x000fe200078e00ff */
[--C-:B------:R-:W-:Y:S01]  /*0a30*/  SHF.R.S32.HI R15, RZ, 0x1f, R0.reuse ;  /* 0x0000001fff0f7819 */ /* 0x100fe20000011400 */
[--C-:B------:R-:W-:Y:S02]  /*0a40*/  IMAD.IADD R2, R17, 0x1, R0.reuse ;  /* 0x0000000111027824 */ /* 0x100fe400078e0200 */
[----:B------:R-:W-:Y:S01]  /*0a50*/  IMAD.IADD R19, R1, 0x1, R0 ;  /* 0x0000000101137824 */ /* 0x000fe200078e0200 */
[----:B------:R0:W-:Y:S01]  /*0a60*/  STL.128 [R1+0x10], R4 ;  /* 0x0000100401007387 */ /* 0x0001e20000100c00 */
[----:B------:R-:W-:-:S05]  /*0a70*/  IMAD.IADD R8, R0, 0x1, R2 ;  /* 0x0000000100087824 */ /* 0x000fca00078e0202 */
[----:B------:R-:W-:Y:S01]  /*0a80*/  ISETP.GE.U32.AND P1, PT, R8, 0x38, PT ;  /* 0x000000380800780c */ /* 0x000fe20003f26070 */
[----:B------:R-:W-:-:S12]  /*0a90*/  @!P2 BRA `(.L_x_11) ;  /* 0x000000000028a947 */ /* 0x000fd80003800000 */
[----:B------:R-:W-:Y:S02]  /*0aa0*/  IMAD.MOV.U32 R3, RZ, RZ, RZ ;  /* 0x000000ffff037224 */ /* 0x000fe400078e00ff */
[----:B------:R-:W-:-:S07]  /*0ab0*/  IMAD.MOV.U32 R12, RZ, RZ, RZ ;  /* 0x000000ffff0c7224 */ /* 0x000fce00078e00ff */
.L_x_12:
[----:B-1----:R-:W-:-:S05]  /*0ac0*/  IMAD.IADD R10, R1, 0x1, R3 ;  /* 0x00000001010a7824 */ /* 0x002fca00078e0203 */
[----:B------:R-:W2:Y:S01]  /*0ad0*/  LDL.U8 R9, [R10+0xb0] ;  /* 0x0000b0000a097983 */ /* 0x000ea20000100000 */
[----:B------:R-:W-:-:S05]  /*0ae0*/  IADD3 R3, P0, PT, R3, 0x1, RZ ;  /* 0x0000000103037810 */ /* 0x000fca0007f1e0ff */
[----:B------:R-:W-:Y:S01]  /*0af0*/  IMAD.X R12, RZ, RZ, R12, P0 ;  /* 0x000000ffff0c7224 */ /* 0x000fe200000e060c */
[----:B------:R-:W-:-:S04]  /*0b00*/  ISETP.GE.U32.AND P0, PT, R3, R0, PT ;  /* 0x000000000300720c */ /* 0x000fc80003f06070 */
[----:B------:R-:W-:Y:S01]  /*0b10*/  ISETP.GE.U32.AND.EX P0, PT, R12, R15, PT, P0 ;  /* 0x0000000f0c00720c */ /* 0x000fe20003f06100 */
[----:B--2---:R1:W-:-:S12]  /*0b20*/  STL.U8 [R10+0x2c], R9 ;  /* 0x00002c090a007387 */ /* 0x0043d80000100000 */
[----:B------:R-:W-:Y:S05]  /*0b30*/  @!P0 BRA `(.L_x_12) ;  /* 0xfffffffc00e08947 */ /* 0x000fea000383ffff */
.L_x_11:
[----:B------:R-:W-:Y:S05]  /*0b40*/  BSYNC.RECONVERGENT B0 ;  /* 0x0000000000007941 */ /* 0x000fea0003800200 */
.L_x_10:
[----:B------:R-:W-:Y:S04]  /*0b50*/  BSSY.RECONVERGENT B0, `(.L_x_13) ;  /* 0x000000e000007945 */ /* 0x000fe80003800200 */
[----:B------:R-:W-:Y:S05]  /*0b60*/  @!P3 BRA `(.L_x_14) ;  /* 0x000000000030b947 */ /* 0x000fea0003800000 */
[----:B------:R-:W-:Y:S02]  /*0b70*/  VIADD R11, R19, 0x10 ;  /* 0x00000010130b7836 */ /* 0x000fe40000000000 */
[----:B-1----:R-:W-:Y:S02]  /*0b80*/  IMAD.MOV.U32 R10, RZ, RZ, RZ ;  /* 0x000000ffff0a7224 */ /* 0x002fe400078e00ff */
[----:B------:R-:W-:-:S07]  /*0b90*/  IMAD.MOV.U32 R9, RZ, RZ, RZ ;  /* 0x000000ffff097224 */ /* 0x000fce00078e00ff */
.L_x_15:
[----:B--2---:R-:W-:-:S06]  /*0ba0*/  IMAD.IADD R3, R1, 0x1, R10 ;  /* 0x0000000101037824 */ /* 0x004fcc00078e020a */
[----:B------:R-:W2:Y:S01]  /*0bb0*/  LDL.U8 R3, [R3+0xd0] ;  /* 0x0000d00003037983 */ /* 0x000ea20000100000 */
[C---:B------:R-:W-:Y:S01]  /*0bc0*/  IMAD.IADD R12, R10.reuse, 0x1, R11 ;  /* 0x000000010a0c7824 */ /* 0x040fe200078e020b */
[----:B------:R-:W-:-:S05]  /*0bd0*/  IADD3 R10, P0, PT, R10, 0x1, RZ ;  /* 0x000000010a0a7810 */ /* 0x000fca0007f1e0ff */
[----:B------:R-:W-:Y:S01]  /*0be0*/  IMAD.X R9, RZ, RZ, R9, P0 ;  /* 0x000000ffff097224 */ /* 0x000fe200000e0609 */
[----:B------:R-:W-:-:S04]  /*0bf0*/  ISETP.GE.U32.AND P0, PT, R10, R17, PT ;  /* 0x000000110a00720c */ /* 0x000fc80003f06070 */
[----:B------:R-:W-:Y:S01]  /*0c00*/  ISETP.GE.U32.AND.EX P0, PT, R9, R14, PT, P0 ;  /* 0x0000000e0900720c */ /* 0x000fe20003f06100 */
[----:B--2---:R2:W-:-:S12]  /*0c10*/  STL.U8 [R12+0x1c], R3 ;  /* 0x00001c030c007387 */ /* 0x0045d80000100000 */
[----:B------:R-:W-:Y:S05]  /*0c20*/  @!P0 BRA `(.L_x_15) ;  /* 0xfffffffc00dc8947 */ /* 0x000fea000383ffff */
.L_x_14:
[----:B------:R-:W-:Y:S05]  /*0c30*/  BSYNC.RECONVERGENT B0 ;  /* 0x0000000000007941 */ /* 0x000fea0003800200 */
.L_x_13:
[----:B------:R-:W-:Y:S04]  /*0c40*/  BSSY.RECONVERGENT B0, `(.L_x_16) ;  /* 0x000000d000007945 */ /* 0x000fe80003800200 */
[----:B------:R-:W-:Y:S05]  /*0c50*/  @!P2 BRA `(.L_x_17) ;  /* 0x00000000002ca947 */ /* 0x000fea0003800000 */
[----:B--2---:R-:W-:Y:S02]  /*0c60*/  IMAD.MOV.U32 R3, RZ, RZ, RZ ;  /* 0x000000ffff037224 */ /* 0x004fe400078e00ff */
[----:B------:R-:W-:-:S07]  /*0c70*/  IMAD.MOV.U32 R12, RZ, RZ, RZ ;  /* 0x000000ffff0c7224 */ /* 0x000fce00078e00ff */
.L_x_18:
[----:B-1-3--:R-:W-:-:S06]  /*0c80*/  IMAD.IADD R9, R1, 0x1, R3 ;  /* 0x0000000101097824 */ /* 0x00afcc00078e0203 */
[----:B------:R-:W2:Y:S01]  /*0c90*/  LDL.U8 R9, [R9+0xb0] ;  /* 0x0000b00009097983 */ /* 0x000ea20000100000 */
[----:B------:R-:W-:Y:S02]  /*0ca0*/  IADD3 R10, PT, PT, R1, R2, R3 ;  /* 0x00000002010a7210 */ /* 0x000fe40007ffe003 */
[----:B------:R-:W-:-:S05]  /*0cb0*/  IADD3 R3, P0, PT, R3, 0x1, RZ ;  /* 0x0000000103037810 */ /* 0x000fca0007f1e0ff */
[----:B------:R-:W-:Y:S01]  /*0cc0*/  IMAD.X R12, RZ, RZ, R12, P0 ;  /* 0x000000ffff0c7224 */ /* 0x000fe200000e060c */
[----:B------:R-:W-:-:S04]  /*0cd0*/  ISETP.GE.U32.AND P0, PT, R3, R0, PT ;  /* 0x000000000300720c */ /* 0x000fc80003f06070 */
[----:B------:R-:W-:Y:S01]  /*0ce0*/  ISETP.GE.U32.AND.EX P0, PT, R12, R15, PT, P0 ;  /* 0x0000000f0c00720c */ /* 0x000fe20003f06100 */
[----:B--2---:R3:W-:-:S12]  /*0cf0*/  STL.U8 [R10+0x2c], R9 ;  /* 0x00002c090a007387 */ /* 0x0047d80000100000 */
[----:B------:R-:W-:Y:S05]  /*0d00*/  @!P0 BRA `(.L_x_18) ;  /* 0xfffffffc00dc8947 */ /* 0x000fea000383ffff */
.L_x_17:
[----:B------:R-:W-:Y:S05]  /*0d10*/  BSYNC.RECONVERGENT B0 ;  /* 0x0000000000007941 */ /* 0x000fea0003800200 */
.L_x_16:
[----:B------:R4:W-:Y:S01]  /*0d20*/  STL [R1+0x28], R8 ;  /* 0x0000280801007387 */ /* 0x0009e20000100800 */
[C---:B--2---:R-:W-:Y:S01]  /*0d30*/  IADD3 R3, PT, PT, -R8.reuse, 0x38, RZ ;  /* 0x0000003808037810 */ /* 0x044fe20007ffe1ff */
[----:B------:R-:W-:Y:S01]  /*0d40*/  BSSY.RECONVERGENT B0, `(.L_x_19) ;  /* 0x0000039000007945 */ /* 0x000fe20003800200 */
[----:B------:R-:W-:-:S04]  /*0d50*/  @P1 IADD3 R3, PT, PT, -R8, 0x78, RZ ;  /* 0x0000007808031810 */ /* 0x000fc80007ffe1ff */
[----:B------:R-:W-:-:S13]  /*0d60*/  ISETP.NE.AND P0, PT, R3, RZ, PT ;  /* 0x000000ff0300720c */ /* 0x000fda0003f05270 */
[----:B----4-:R-:W-:Y:S05]  /*0d70*/  @!P0 BRA `(.L_x_20) ;  /* 0x0000000000d48947 */ /* 0x010fea0003800000 */
[----:B------:R-:W-:Y:S01]  /*0d80*/  ISETP.GT.U32.AND P0, PT, R3, RZ, PT ;  /* 0x000000ff0300720c */ /* 0x000fe20003f04070 */
[----:B-1-3--:R-:W-:Y:S01]  /*0d90*/  IMAD.MOV.U32 R10, RZ, RZ, RZ ;  /* 0x000000ffff0a7224 */ /* 0x00afe200078e00ff */
[----:B------:R-:W-:Y:S01]  /*0da0*/  BSSY.RECONVERGENT B1, `(.L_x_21) ;  /* 0x000001f000017945 */ /* 0x000fe20003800200 */
[----:B------:R-:W-:Y:S01]  /*0db0*/  IMAD.MOV.U32 R20, RZ, RZ, RZ ;  /* 0x000000ffff147224 */ /* 0x000fe200078e00ff */
[----:B------:R-:W-:-:S13]  /*0dc0*/  ISETP.GT.U32.AND.EX P0, PT, RZ, RZ, PT, P0 ;  /* 0x000000ffff00720c */ /* 0x000fda0003f04100 */
[----:B------:R-:W1:Y:S01]  /*0dd0*/  @!P0 LDC.U8 R12, c[0x3][0x45] ;  /* 0x00c01140ff0c8b82 */ /* 0x000e620000000000 */
[----:B------:R-:W-:Y:S01]  /*0de0*/  @!P0 IADD3 R9, PT, PT, R1, R8, R10 ;  /* 0x0000000801098210 */ /* 0x000fe20007ffe00a */
[----:B------:R-:W-:-:S05]  /*0df0*/  @!P0 IMAD.MOV.U32 R10, RZ, RZ, 0x1 ;  /* 0x00000001ff0a8424 */ /* 0x000fca00078e00ff */
[----:B------:R-:W-:Y:S02]  /*0e00*/  IADD3 R11, P5, PT, -R10, R3, RZ ;  /* 0x000000030a0b7210 */ /* 0x000fe40007fbe1ff */
[----:B------:R-:W-:Y:S02]  /*0e10*/  ISETP.GT.U32.AND P4, PT, R3, R10, PT ;  /* 0x0000000a0300720c */ /* 0x000fe40003f84070 */
[----:B------:R-:W-:Y:S01]  /*0e20*/  ISETP.LE.U32.AND P1, PT, R11, 0x3, PT ;  /* 0x000000030b00780c */ /* 0x000fe20003f23070 */
[----:B------:R-:W-:Y:S01]  /*0e30*/  IMAD.X R11, RZ, RZ, ~R20, P5 ;  /* 0x000000ffff0b7224 */ /* 0x000fe200028e0e14 */
[----:B------:R-:W-:-:S04]  /*0e40*/  ISETP.GT.U32.AND.EX P4, PT, RZ, R20, PT, P4 ;  /* 0x00000014ff00720c */ /* 0x000fc80003f84140 */
[----:B------:R-:W-:Y:S01]  /*0e50*/  ISETP.LE.U32.OR.EX P1, PT, R11, RZ, !P4, P1 ;  /* 0x000000ff0b00720c */ /* 0x000fe20006723510 */
[----:B-1----:R1:W-:-:S12]  /*0e60*/  @!P0 STL.U8 [R9+0x2c], R12 ;  /* 0x00002c0c09008387 */ /* 0x0023d80000100000 */
[----:B------:R-:W-:Y:S05]  /*0e70*/  @P1 BRA `(.L_x_22) ;  /* 0x0000000000441947 */ /* 0x000fea0003800000 */
[----:B------:R-:W-:Y:S02]  /*0e80*/  IADD3 R21, P1, PT, R3, -0x3, RZ ;  /* 0xfffffffd03157810 */ /* 0x000fe40007f3e0ff */
[----:B------:R-:W-:-:S03]  /*0e90*/  PLOP3.LUT P0, PT, PT, PT, PT, 0x8, 0x80 ;  /* 0x000000000080781c */ /* 0x000fc60003f0e170 */
[----:B------:R-:W-:-:S10]  /*0ea0*/  IMAD.X R23, RZ, RZ, -0x1, P1 ;  /* 0xffffffffff177424 */ /* 0x000fd400008e06ff */
.L_x_23:
[----:B-12---:R1:W2:Y:S01]  /*0eb0*/  LDC.U8 R9, c[0x3][R10+0x45] ;  /* 0x00c011400a097b82 */ /* 0x0062a20000000000 */
[----:B------:R-:W-:-:S07]  /*0ec0*/  IADD3 R18, PT, PT, R1, R8, R10 ;  /* 0x0000000801127210 */ /* 0x000fce0007ffe00a */
[----:B------:R1:W3:Y:S08]  /*0ed0*/  LDC.U8 R11, c[0x3][R10+0x46] ;  /* 0x00c011800a0b7b82 */ /* 0x0002f00000000000 */
[----:B------:R1:W4:Y:S08]  /*0ee0*/  LDC.U8 R12, c[0x3][R10+0x47] ;  /* 0x00c011c00a0c7b82 */ /* 0x0003300000000000 */
[----:B------:R1:W5:Y:S02]  /*0ef0*/  LDC.U8 R13, c[0x3][R10+0x48] ;  /* 0x00c012000a0d7b82 */ /* 0x0003640000000000 */
[----:B-1----:R-:W-:-:S05]  /*0f00*/  IADD3 R10, P1, PT, R10, 0x4, RZ ;  /* 0x000000040a0a7810 */ /* 0x002fca0007f3e0ff */
        /* <DEDUP_REMOVED lines=8> */
.L_x_22:
[----:B------:R-:W-:Y:S05]  /*0f90*/  BSYNC.RECONVERGENT B1 ;  /* 0x0000000000017941 */ /* 0x000fea0003800200 */
.L_x_21:
[----:B-12---:R-:W-:Y:S02]  /*0fa0*/  IADD3 R9, P5, PT, -R10, R3, RZ ;  /* 0x000000030a097210 */ /* 0x006fe40007fbe1ff */
[----:B------:R-:W-:Y:S02]  /*0fb0*/  ISETP.GT.U32.AND P4, PT, R3, R10, PT ;  /* 0x0000000a0300720c */ /* 0x000fe40003f84070 */
[----:B------:R-:W-:Y:S01]  /*0fc0*/  ISETP.LE.U32.AND P1, PT, R9, 0x1, PT ;  /* 0x000000010900780c */ /* 0x000fe20003f23070 */
[----:B------:R-:W-:Y:S01]  /*0fd0*/  IMAD.X R9, RZ, RZ, ~R20, P5 ;  /* 0x000000ffff097224 */ /* 0x000fe200028e0e14 */
[----:B------:R-:W-:-:S04]  /*0fe0*/  ISETP.GT.U32.AND.EX P4, PT, RZ, R20, PT, P4 ;  /* 0x00000014ff00720c */ /* 0x000fc80003f84140 */
[----:B------:R-:W-:-:S13]  /*0ff0*/  ISETP.LE.U32.OR.EX P1, PT, R9, RZ, !P4, P1 ;  /* 0x000000ff0900720c */ /* 0x000fda0006723510 */
[----:B------:R1:W2:Y:S01]  /*1000*/  @!P1 LDC.U8 R11, c[0x3][R10+0x45] ;  /* 0x00c011400a0b9b82 */ /* 0x0002a20000000000 */
[----:B------:R-:W-:Y:S02]  /*1010*/  @!P1 IADD3 R13, PT, PT, R1, R8, R10 ;  /* 0x00000008010d9210 */ /* 0x000fe40007ffe00a */
[----:B------:R-:W-:-:S05]  /*1020*/  @!P1 PLOP3.LUT P0, PT, PT, PT, PT, 0x8, 0x80 ;  /* 0x000000000080981c */ /* 0x000fca0003f0e170 */
[----:B------:R1:W3:Y:S02]  /*1030*/  @!P1 LDC.U8 R12, c[0x3][R10+0x46] ;  /* 0x00c011800a0c9b82 */ /* 0x0002e40000000000 */
[----:B-1----:R-:W-:-:S05]  /*1040*/  @!P1 IADD3 R10, P4, PT, R10, 0x2, RZ ;  /* 0x000000020a0a9810 */ /* 0x002fca0007f9e0ff */
[----:B------:R-:W-:Y:S01]  /*1050*/  @!P1 IMAD.X R20, RZ, RZ, R20, P4 ;  /* 0x000000ffff149224 */ /* 0x000fe200020e0614 */
[----:B------:R-:W-:-:S04]  /*1060*/  ISETP.LT.U32.AND P4, PT, R10, R3, PT ;  /* 0x000000030a00720c */ /* 0x000fc80003f81070 */
[----:B------:R-:W-:-:S13]  /*1070*/  ISETP.LT.U32.OR.EX P0, PT, R20, RZ, P0, P4 ;  /* 0x000000ff1400720c */ /* 0x000fda0000701540 */
[----:B------:R-:W1:Y:S01]  /*1080*/  @P0 LDC.U8 R9, c[0x3][R10+0x45] ;  /* 0x00c011400a090b82 */ /* 0x000e620000000000 */
[----:B------:R-:W-:Y:S01]  /*1090*/  @P0 IADD3 R18, PT, PT, R1, R8, R10 ;  /* 0x0000000801120210 */ /* 0x000fe20007ffe00a */
[----:B--2---:R2:W-:Y:S04]  /*10a0*/  @!P1 STL.U8 [R13+0x2c], R11 ;  /* 0x00002c0b0d009387 */ /* 0x0045e80000100000 */
[----:B---3--:R2:W-:Y:S04]  /*10b0*/  @!P1 STL.U8 [R13+0x2d], R12 ;  /* 0x00002d0c0d009387 */ /* 0x0085e80000100000 */
[----:B-1----:R2:W-:Y:S02]  /*10c0*/  @P0 STL.U8 [R18+0x2c], R9 ;  /* 0x00002c0912000387 */ /* 0x0025e40000100000 */
.L_x_20:
[----:B------:R-:W-:Y:S05]  /*10d0*/  BSYNC.RECONVERGENT B0 ;  /* 0x0000000000007941 */ /* 0x000fea0003800200 */
.L_x_19:
[C---:B-1-3--:R-:W-:Y:S01]  /*10e0*/  IADD3 R10, P0, PT, R8.reuse, R3, RZ ;  /* 0x00000003080a7210 */ /* 0x04afe20007f1e0ff */
[----:B------:R-:W-:Y:S01]  /*10f0*/  IMAD.SHL.U32 R3, R8, 0x8, RZ ;  /* 0x0000000808037824 */ /* 0x000fe200078e00ff */
[----:B------:R-:W-:Y:S01]  /*1100*/  SHF.R.U32.HI R20, RZ, 0x1d, R8 ;  /* 0x0000001dff147819 */ /* 0x000fe20000011608 */
[----:B------:R-:W-:Y:S01]  /*1110*/  BSSY.RECONVERGENT B0, `(.L_x_24) ;  /* 0x0000137000007945 */ /* 0x000fe20003800200 */
[C---:B------:R-:W-:Y:S01]  /*1120*/  IADD3 R23, P4, PT, R10.reuse, 0x8, RZ ;  /* 0x000000080a177810 */ /* 0x040fe20007f9e0ff */
[----:B--2---:R-:W-:Y:S01]  /*1130*/  IMAD.X R9, RZ, RZ, RZ, P0 ;  /* 0x000000ffff097224 */ /* 0x004fe200000e06ff */
[----:B------:R-:W-:Y:S01]  /*1140*/  ISETP.GE.U32.AND P0, PT, R10, 0x38, PT ;  /* 0x000000380a00780c */ /* 0x000fe20003f06070 */
[----:B------:R-:W-:Y:S02]  /*1150*/  VIADD R18, R1, 0x2c ;  /* 0x0000002c01127836 */ /* 0x000fe40000000000 */
[----:B------:R-:W-:Y:S01]  /*1160*/  IMAD.IADD R12, R8, 0x1, R23 ;  /* 0x00000001080c7824 */ /* 0x000fe200078e0217 */
[----:B------:R-:W-:Y:S01]  /*1170*/  ISETP.GE.U32.AND.EX P0, PT, R9, RZ, PT, P0 ;  /* 0x000000ff0900720c */ /* 0x000fe20003f06100 */
[----:B------:R-:W-:-:S02]  /*1180*/  IMAD.X R24, RZ, RZ, R9, P4 ;  /* 0x000000ffff187224 */ /* 0x000fc400020e0609 */
[----:B------:R-:W-:Y:S01]  /*1190*/  IMAD.MOV.U32 R11, RZ, RZ, 0x10325476 ;  /* 0x10325476ff0b7424 */ /* 0x000fe200078e00ff */
[----:B------:R-:W-:Y:S01]  /*11a0*/  ISETP.GE.U32.AND P1, PT, R12, R8, PT ;  /* 0x000000080c00720c */ /* 0x000fe20003f26070 */
[C---:B------:R-:W-:Y:S01]  /*11b0*/  VIADD R8, R10.reuse, 0x4 ;  /* 0x000000040a087836 */ /* 0x040fe20000000000 */
[----:B------:R-:W-:Y:S01]  /*11c0*/  LOP3.LUT R10, R10, 0xfffffffc, RZ, 0xc0, !PT ;  /* 0xfffffffc0a0a7812 */ /* 0x000fe200078ec0ff */
[----:B------:R-:W-:Y:S01]  /*11d0*/  IMAD.MOV.U32 R9, RZ, RZ, -0x10325477 ;  /* 0xefcdab89ff097424 */ /* 0x000fe200078e00ff */
[----:B------:R-:W-:Y:S02]  /*11e0*/  SEL R13, RZ, 0x1, P1 ;  /* 0x00000001ff0d7807 */ /* 0x000fe40000800000 */
[----:B------:R-:W-:Y:S01]  /*11f0*/  LOP3.LUT R8, R8, 0xfffffffc, RZ, 0xc0, !PT ;  /* 0xfffffffc08087812 */ /* 0x000fe200078ec0ff */
[----:B------:R-:W-:Y:S02]  /*1200*/  IMAD.IADD R22, R1, 0x1, R10 ;  /* 0x0000000101167824 */ /* 0x000fe400078e020a */
[----:B------:R-:W-:-:S02]  /*1210*/  IMAD.IADD R13, R13, 0x1, R24 ;  /* 0x000000010d0d7824 */ /* 0x000fc400078e0218 */
[----:B------:R-:W-:Y:S01]  /*1220*/  IMAD.IADD R21, R1, 0x1, R8 ;  /* 0x0000000101157824 */ /* 0x000fe200078e0208 */
[----:B------:R1:W-:Y:S01]  /*1230*/  STL [R22+0x2c], R3 ;  /* 0x00002c0316007387 */ /* 0x0003e20000100800 */
[----:B------:R-:W-:Y:S02]  /*1240*/  IMAD.MOV.U32 R10, RZ, RZ, -0x67452302 ;  /* 0x98badcfeff0a7424 */ /* 0x000fe400078e00ff */
[----:B------:R-:W-:Y:S01]  /*1250*/  IMAD.MOV.U32 R8, RZ, RZ, 0x67452301 ;  /* 0x67452301ff087424 */ /* 0x000fe200078e00ff */
[----:B------:R1:W-:Y:S04]  /*1260*/  STL [R21+0x2c], R20 ;  /* 0x00002c1415007387 */ /* 0x0003e80000100800 */
[----:B------:R1:W-:Y:S01]  /*1270*/  STL.64 [R1+0x20], R12 ;  /* 0x0000200c01007387 */ /* 0x0003e20000100a00 */
[----:B------:R-:W-:Y:S05]  /*1280*/  @!P0 BRA `(.L_x_25) ;  /* 0x00000010007c8947 */ /* 0x000fea0003800000 */
[----:B-1----:R-:W-:Y:S01]  /*1290*/  SHF.R.U64 R12, R23, 0x6, R24 ;  /* 0x00000006170c7819 */ /* 0x002fe20000001218 */
[----:B------:R-:W-:Y:S02]  /*12a0*/  IMAD.MOV.U32 R23, RZ, RZ, RZ ;  /* 0x000000ffff177224 */ /* 0x000fe400078e00ff */
[----:B------:R-:W-:Y:S02]  /*12b0*/  IMAD.MOV.U32 R3, RZ, RZ, R18 ;  /* 0x000000ffff037224 */ /* 0x000fe400078e0012 */
[----:B------:R-:W-:Y:S02]  /*12c0*/  IMAD.MOV.U32 R8, RZ, RZ, 0x67452301 ;  /* 0x67452301ff087424 */ /* 0x000fe400078e00ff */
[----:B------:R-:W-:Y:S02]  /*12d0*/  IMAD.MOV.U32 R9, RZ, RZ, -0x10325477 ;  /* 0xefcdab89ff097424 */ /* 0x000fe400078e00ff */
[----:B------:R-:W-:Y:S02]  /*12e0*/  IMAD.MOV.U32 R10, RZ, RZ, -0x67452302 ;  /* 0x98badcfeff0a7424 */ /* 0x000fe400078e00ff */
[----:B------:R-:W-:-:S07]  /*12f0*/  IMAD.MOV.U32 R11, RZ, RZ, 0x10325476 ;  /* 0x10325476ff0b7424 */ /* 0x000fce00078e00ff */
.L_x_26:
[----:B------:R-:W2:Y:S04]  /*1300*/  LDL R35, [R3] ;  /* 0x0000000003237983 */ /* 0x000ea80000100800 */
[----:B------:R-:W3:Y:S04]  /*1310*/  LDL R28, [R3+0x4] ;  /* 0x00000400031c7983 */ /* 0x000ee80000100800 */
[----:B------:R-:W4:Y:S04]  /*1320*/  LDL R21, [R3+0x8] ;  /* 0x0000080003157983 */ /* 0x000f280000100800 */
[----:B------:R-:W5:Y:S04]  /*1330*/  LDL R30, [R3+0xc] ;  /* 0x00000c00031e7983 */ /* 0x000f680000100800 */
        /* <DEDUP_REMOVED lines=11> */
[----:B------:R1:W5:Y:S01]  /*13f0*/  LDL R26, [R3+0x3c] ;  /* 0x00003c00031a7983 */ /* 0x0003620000100800 */
[----:B------:R-:W-:Y:S01]  /*1400*/  LOP3.LUT R36, R11, R9, R10, 0xb8, !PT ;  /* 0x000000090b247212 */ /* 0x000fe200078eb80a */
[----:B------:R-:W-:-:S05]  /*1410*/  VIADD R23, R23, 0x1 ;  /* 0x0000000117177836 */ /* 0x000fca0000000000 */
[----:B------:R-:W-:Y:S01]  /*1420*/  ISETP.GE.U32.AND P0, PT, R23, R12, PT ;  /* 0x0000000c1700720c */ /* 0x000fe20003f06070 */
[----:B-1----:R-:W-:Y:S01]  /*1430*/  VIADD R3, R3, 0x40 ;  /* 0x0000004003037836 */ /* 0x002fe20000000000 */
[----:B--2---:R-:W-:-:S05]  /*1440*/  IADD3 R36, PT, PT, R35, R8, R36 ;  /* 0x0000000823247210 */ /* 0x004fca0007ffe024 */
[----:B------:R-:W-:-:S05]  /*1450*/  VIADD R36, R36, 0xd76aa478 ;  /* 0xd76aa47824247836 */ /* 0x000fca0000000000 */
[----:B------:R-:W-:-:S04]  /*1460*/  LEA.HI R36, R36, R9, R36, 0x7 ;  /* 0x0000000924247211 */ /* 0x000fc800078f3824 */
[----:B------:R-:W-:-:S04]  /*1470*/  LOP3.LUT R37, R10, R36, R9, 0xb8, !PT ;  /* 0x000000240a257212 */ /* 0x000fc800078eb809 */
[----:B---3--:R-:W-:-:S05]  /*1480*/  IADD3 R37, PT, PT, R37, R11, R28 ;  /* 0x0000000b25257210 */ /* 0x008fca0007ffe01c */
[----:B------:R-:W-:-:S05]  /*1490*/  VIADD R37, R37, 0xe8c7b756 ;  /* 0xe8c7b75625257836 */ /* 0x000fca0000000000 */
[----:B------:R-:W-:-:S04]  /*14a0*/  LEA.HI R37, R37, R36, R37, 0xc ;  /* 0x0000002425257211 */ /* 0x000fc800078f6025 */
[----:B------:R-:W-:-:S04]  /*14b0*/  LOP3.LUT R38, R9, R37, R36, 0xb8, !PT ;  /* 0x0000002509267212 */ /* 0x000fc800078eb824 */
[----:B----4-:R-:W-:-:S05]  /*14c0*/  IADD3 R38, PT, PT, R38, R10, R21 ;  /* 0x0000000a26267210 */ /* 0x010fca0007ffe015 */
[----:B------:R-:W-:-:S05]  /*14d0*/  VIADD R38, R38, 0x242070db ;  /* 0x242070db26267836 */ /* 0x000fca0000000000 */
[----:B------:R-:W-:-:S04]  /*14e0*/  LEA.HI R38, R38, R37, R38, 0x11 ;  /* 0x0000002526267211 */ /* 0x000fc800078f8826 */
[----:B------:R-:W-:-:S04]  /*14f0*/  LOP3.LUT R39, R36, R38, R37, 0xb8, !PT ;  /* 0x0000002624277212 */ /* 0x000fc800078eb825 */
[----:B-----5:R-:W-:-:S05]  /*1500*/  IADD3 R39, PT, PT, R39, R9, R30 ;  /* 0x0000000927277210 */ /* 0x020fca0007ffe01e */
[----:B------:R-:W-:-:S05]  /*1510*/  VIADD R39, R39, 0xc1bdceee ;  /* 0xc1bdceee27277836 */ /* 0x000fca0000000000 */
[----:B------:R-:W-:-:S04]  /*1520*/  LEA.HI R39, R39, R38, R39, 0x16 ;  /* 0x0000002627277211 */ /* 0x000fc800078fb027 */
[----:B------:R-:W-:-:S04]  /*1530*/  LOP3.LUT R40, R37, R39, R38, 0xb8, !PT ;  /* 0x0000002725287212 */ /* 0x000fc800078eb826 */
[----:B------:R-:W-:-:S05]  /*1540*/  IADD3 R40, PT, PT, R40, R13, R36 ;  /* 0x0000000d28287210 */ /* 0x000fca0007ffe024 */
        /* <DEDUP_REMOVED lines=226> */
[----:B------:R-:W-:Y:S01]  /*2370*/  LOP3.LUT R13, R25, R24, R26, 0x2d, !PT ;  /* 0x00000018190d7212 */ /* 0x000fe200078e2d1a */
[----:B------:R-:W-:-:S03]  /*2380*/  IMAD.IADD R8, R24, 0x1, R8 ;  /* 0x0000000118087824 */ /* 0x000fc600078e0208 */
        /* <DEDUP_REMOVED lines=10> */
[----:B------:R-:W-:Y:S01]  /*2430*/  IADD3 R21, PT, PT, R21, R20, R25 ;  /* 0x0000001415157210 */ /* 0x000fe20007ffe019 */
[----:B------:R-:W-:-:S04]  /*2440*/  IMAD.IADD R20, R22, 0x1, R9 ;  /* 0x0000000116147824 */ /* 0x000fc800078e0209 */
[----:B------:R-:W-:-:S05]  /*2450*/  VIADD R21, R21, 0xeb86d391 ;  /* 0xeb86d39115157836 */ /* 0x000fca0000000000 */
[----:B------:R-:W-:Y:S01]  /*2460*/  LEA.HI R9, R21, R20, R21, 0x15 ;  /* 0x0000001415097211 */ /* 0x000fe200078fa815 */
[----:B------:R-:W-:Y:S06]  /*2470*/  @!P0 BRA `(.L_x_26) ;  /* 0xffffffec00a08947 */ /* 0x000fec000383ffff */
.L_x_25:
[----:B------:R-:W-:Y:S05]  /*2480*/  BSYNC.RECONVERGENT B0 ;  /* 0x0000000000007941 */ /* 0x000fea0003800200 */
.L_x_24:
[----:B------:R2:W-:Y:S01]  /*2490*/  STL.128 [R1+0x10], R4 ;  /* 0x0000100401007387 */ /* 0x0005e20000100c00 */
[----:B------:R-:W-:Y:S01]  /*24a0*/  BSSY.RECONVERGENT B0, `(.L_x_27) ;  /* 0x000000f000007945 */ /* 0x000fe20003800200 */
[----:B-1----:R-:W-:Y:S02]  /*24b0*/  IMAD.MOV.U32 R13, RZ, RZ, 0x31 ;  /* 0x00000031ff0d7424 */ /* 0x002fe400078e00ff */
[----:B------:R2:W-:Y:S01]  /*24c0*/  STL.128 [R1], R8 ;  /* 0x0000000801007387 */ /* 0x0005e20000100c00 */
[----:B------:R-:W-:Y:S01]  /*24d0*/  IMAD.MOV.U32 R12, RZ, RZ, 0x24 ;  /* 0x00000024ff0c7424 */ /* 0x000fe200078e00ff */
[----:B------:R-:W-:Y:S06]  /*24e0*/  @!P2 BRA `(.L_x_28) ;  /* 0x000000000028a947 */ /* 0x000fec0003800000 */
[----:B------:R-:W-:Y:S02]  /*24f0*/  IMAD.MOV.U32 R3, RZ, RZ, RZ ;  /* 0x000000ffff037224 */ /* 0x000fe400078e00ff */
[----:B0-2---:R-:W-:-:S07]  /*2500*/  IMAD.MOV.U32 R6, RZ, RZ, RZ ;  /* 0x000000ffff067224 */ /* 0x005fce00078e00ff */
.L_x_29:
        /* <DEDUP_REMOVED lines=8> */
.L_x_28:
[----:B------:R-:W-:Y:S05]  /*2590*/  BSYNC.RECONVERGENT B0 ;  /* 0x0000000000007941 */ /* 0x000fea0003800200 */
.L_x_27:
[----:B------:R3:W-:Y:S01]  /*25a0*/  STL.U8 [R19+0x2d], R13 ;  /* 0x00002d0d13007387 */ /* 0x0007e20000100000 */
[----:B------:R-:W-:Y:S01]  /*25b0*/  BSSY.RECONVERGENT B0, `(.L_x_30) ;  /* 0x0000017000007945 */ /* 0x000fe20003800200 */
[----:B------:R-:W-:Y:S01]  /*25c0*/  ISETP.GE.U32.AND P1, PT, R0, 0x10, PT ;  /* 0x000000100000780c */ /* 0x000fe20003f26070 */
[----:B------:R-:W-:Y:S01]  /*25d0*/  VIADD R2, R2, 0x3 ;  /* 0x0000000302027836 */ /* 0x000fe20000000000 */
[----:B------:R3:W-:Y:S01]  /*25e0*/  STL.U8 [R19+0x2c], R12 ;  /* 0x00002c0c13007387 */ /* 0x0007e20000100000 */
[--C-:B------:R-:W-:Y:S02]  /*25f0*/  SHF.R.U64 R37, R8, 0x10, R1.reuse ;  /* 0x0000001008257819 */ /* 0x100fe40000001201 */
[----:B------:R-:W-:Y:S01]  /*2600*/  SHF.R.U64 R39, R10, 0x10, R1 ;  /* 0x000000100a277819 */ /* 0x000fe20000001201 */
[----:B------:R3:W-:Y:S01]  /*2610*/  STL.U8 [R19+0x2e], R12 ;  /* 0x00002e0c13007387 */ /* 0x0007e20000100000 */
[----:B012---:R-:W-:Y:S02]  /*2620*/  SHF.R.U32.HI R5, RZ, 0x10, R9 ;  /* 0x00000010ff057819 */ /* 0x007fe40000011609 */
[----:B------:R-:W-:-:S02]  /*2630*/  SHF.R.U32.HI R3, RZ, 0x10, R11 ;  /* 0x00000010ff037819 */ /* 0x000fc4000001160b */
[----:B------:R-:W-:Y:S01]  /*2640*/  PRMT R7, R8, 0x7610, R7 ;  /* 0x0000761008077816 */ /* 0x000fe20000000007 */
[----:B------:R-:W-:Y:S06]  /*2650*/  @!P3 BRA `(.L_x_31) ;  /* 0x000000000030b947 */ /* 0x000fec0003800000 */
[----:B------:R-:W-:Y:S02]  /*2660*/  VIADD R4, R0, 0x3 ;  /* 0x0000000300047836 */ /* 0x000fe40000000000 */
[----:B------:R-:W-:Y:S02]  /*2670*/  IMAD.MOV.U32 R6, RZ, RZ, RZ ;  /* 0x000000ffff067224 */ /* 0x000fe400078e00ff */
[----:B---3--:R-:W-:-:S07]  /*2680*/  IMAD.MOV.U32 R19, RZ, RZ, RZ ;  /* 0x000000ffff137224 */ /* 0x008fce00078e00ff */
.L_x_32:
[----:B0-----:R-:W-:-:S06]  /*2690*/  IMAD.IADD R12, R1, 0x1, R6 ;  /* 0x00000001010c7824 */ /* 0x001fcc00078e0206 */
        /* <DEDUP_REMOVED lines=8> */
.L_x_31:
[----:B------:R-:W-:Y:S05]  /*2720*/  BSYNC.RECONVERGENT B0 ;  /* 0x0000000000007941 */ /* 0x000fea0003800200 */
.L_x_30:
[----:B------:R-:W-:Y:S04]  /*2730*/  BSSY.RECONVERGENT B0, `(.L_x_33) ;  /* 0x0000095000007945 */ /* 0x000fe80003800200 */
[----:B------:R-:W-:Y:S05]  /*2740*/  @!P1 BRA `(.L_x_34) ;  /* 0x00000008004c9947 */ /* 0x000fea0003800000 */
[C-C-:B------:R-:W-:Y:S01]  /*2750*/  SHF.R.U64 R25, R0.reuse, 0x4, R15.reuse ;  /* 0x0000000400197819 */ /* 0x140fe2000000120f */
[----:B------:R-:W-:Y:S01]  /*2760*/  BSSY.RECONVERGENT B1, `(.L_x_35) ;  /* 0x0000067000017945 */ /* 0x000fe20003800200 */
[----:B------:R-:W-:Y:S02]  /*2770*/  SHF.R.U32.HI R24, RZ, 0x4, R15 ;  /* 0x00000004ff187819 */ /* 0x000fe4000001160f */
[----:B------:R-:W-:Y:S02]  /*2780*/  ISETP.GT.U32.AND P0, PT, R25, 0x1, PT ;  /* 0x000000011900780c */ /* 0x000fe40003f04070 */
[----:B------:R-:W-:Y:S02]  /*2790*/  ISETP.GE.U32.AND P2, PT, R0, 0x40, PT ;  /* 0x000000400000780c */ /* 0x000fe40003f46070 */
[----:B------:R-:W-:-:S04]  /*27a0*/  ISETP.GT.U32.AND.EX P0, PT, R24, RZ, PT, P0 ;  /* 0x000000ff1800720c */ /* 0x000fc80003f04100 */
[----:B------:R-:W-:Y:S02]  /*27b0*/  SEL R25, R25, 0x1, P0 ;  /* 0x0000000119197807 */ /* 0x000fe40000000000 */
[----:B------:R-:W-:Y:S02]  /*27c0*/  SEL R24, R24, RZ, P0 ;  /* 0x000000ff18187207 */ /* 0x000fe40000000000 */
[----:B------:R-:W-:-:S04]  /*27d0*/  LOP3.LUT R4, R25, 0x3, RZ, 0xc0, !PT ;  /* 0x0000000319047812 */ /* 0x000fc800078ec0ff */
[----:B------:R-:W-:-:S04]  /*27e0*/  ISETP.NE.U32.AND P1, PT, R4, RZ, PT ;  /* 0x000000ff0400720c */ /* 0x000fc80003f25070 */
[----:B------:R-:W-:Y:S01]  /*27f0*/  ISETP.NE.AND.EX P1, PT, RZ, RZ, PT, P1 ;  /* 0x000000ffff00720c */ /* 0x000fe20003f25310 */
[----:B------:R-:W-:-:S12]  /*2800*/  @!P2 BRA `(.L_x_36) ;  /* 0x000000040070a947 */ /* 0x000fd80003800000 */
[----:B------:R-:W-:Y:S02]  /*2810*/  LOP3.LUT R6, R8, 0xffff, RZ, 0xc0, !PT ;  /* 0x0000ffff08067812 */ /* 0x000fe400078ec0ff */
[----:B------:R-:W-:Y:S02]  /*2820*/  CS2R R22, SRZ ;  /* 0x0000000000167805 */ /* 0x000fe4000001ff00 */
[----:B0--3--:R-:W-:Y:S02]  /*2830*/  LOP3.LUT R12, R37, 0xffff, RZ, 0xc0, !PT ;  /* 0x0000ffff250c7812 */ /* 0x009fe400078ec0ff */
[----:B------:R-:W-:Y:S02]  /*2840*/  LOP3.LUT R13, R9, 0xffff, RZ, 0xc0, !PT ;  /* 0x0000ffff090d7812 */ /* 0x000fe400078ec0ff */
[----:B------:R-:W-:Y:S02]  /*2850*/  LOP3.LUT R19, R10, 0xffff, RZ, 0xc0, !PT ;  /* 0x0000ffff0a137812 */ /* 0x000fe400078ec0ff */
[----:B------:R-:W-:-:S02]  /*2860*/  LOP3.LUT R20, R39, 0xffff, RZ, 0xc0, !PT ;  /* 0x0000ffff27147812 */ /* 0x000fc400078ec0ff */
[----:B------:R-:W-:Y:S02]  /*2870*/  LOP3.LUT R21, R11, 0xffff, RZ, 0xc0, !PT ;  /* 0x0000ffff0b157812 */ /* 0x000fe400078ec0ff */
[----:B------:R-:W-:Y:S02]  /*2880*/  LOP3.LUT R25, R25, 0xfffffffc, RZ, 0xc0, !PT ;  /* 0xfffffffc19197812 */ /* 0x000fe400078ec0ff */
[----:B------:R-:W-:Y:S02]  /*2890*/  LOP3.LUT R24, R24, 0xfffffff, RZ, 0xc0, !PT ;  /* 0x0fffffff18187812 */ /* 0x000fe400078ec0ff */
[----:B------:R-:W-:Y:S02]  /*28a0*/  SHF.R.U32.HI R31, RZ, 0x8, R5 ;  /* 0x00000008ff1f7819 */ /* 0x000fe40000011605 */
[----:B------:R-:W-:Y:S02]  /*28b0*/  SHF.R.U32.HI R35, RZ, 0x8, R3 ;  /* 0x00000008ff237819 */ /* 0x000fe40000011603 */
[----:B------:R-:W-:-:S02]  /*28c0*/  SHF.R.U32.HI R27, RZ, 0x8, R6 ;  /* 0x00000008ff1b7819 */ /* 0x000fc40000011606 */
[----:B------:R-:W-:Y:S02]  /*28d0*/  SHF.R.U32.HI R29, RZ, 0x8, R12 ;  /* 0x00000008ff1d7819 */ /* 0x000fe4000001160c */
[----:B------:R-:W-:Y:S02]  /*28e0*/  SHF.R.U32.HI R13, RZ, 0x8, R13 ;  /* 0x00000008ff0d7819 */ /* 0x000fe4000001160d */
[----:B------:R-:W-:Y:S02]  /*28f0*/  SHF.R.U32.HI R19, RZ, 0x8, R19 ;  /* 0x00000008ff137819 */ /* 0x000fe40000011613 */
[----:B------:R-:W-:Y:S02]  /*2900*/  SHF.R.U32.HI R33, RZ, 0x8, R20 ;  /* 0x00000008ff217819 */ /* 0x000fe40000011614 */
[----:B------:R-:W-:-:S07]  /*2910*/  SHF.R.U32.HI R21, RZ, 0x8, R21 ;  /* 0x00000008ff157819 */ /* 0x000fce0000011615 */
.L_x_37:
[C-C-:B-1----:R-:W-:Y:S01]  /*2920*/  IMAD.IADD R6, R1.reuse, 0x1, R2.reuse ;  /* 0x0000000101067824 */ /* 0x142fe200078e0202 */
[C-C-:B------:R-:W-:Y:S02]  /*2930*/  IADD3 R20, PT, PT, R1.reuse, 0x10, R2.reuse ;  /* 0x0000001001147810 */ /* 0x140fe40007ffe002 */
[----:B------:R-:W-:Y:S02]  /*2940*/  IADD3 R12, PT, PT, R1, 0x20, R2 ;  /* 0x00000020010c7810 */ /* 0x000fe40007ffe002 */
[----:B------:R0:W-:Y:S01]  /*2950*/  STL.U8 [R6+0x2c], R7 ;  /* 0x00002c0706007387 */ /* 0x0001e20000100000 */
[----:B------:R-:W-:-:S03]  /*2960*/  IADD3 R22, P0, PT, R22, 0x4, RZ ;  /* 0x0000000416167810 */ /* 0x000fc60007f1e0ff */
[----:B------:R-:W-:Y:S02]  /*2970*/  STL.U8 [R6+0x2d], R27 ;  /* 0x00002d1b06007387 */ /* 0x000fe40000100000 */
[----:B------:R-:W-:Y:S01]  /*2980*/  IMAD.X R23, RZ, RZ, R23, P0 ;  /* 0x000000ffff177224 */ /* 0x000fe200000e0617 */
[----:B------:R-:W-:Y:S01]  /*2990*/  ISETP.NE.U32.AND P0, PT, R22, R25, PT ;  /* 0x000000191600720c */ /* 0x000fe20003f05070 */
[----:B------:R-:W-:Y:S01]  /*29a0*/  STL.U8 [R6+0x2e], R37 ;  /* 0x00002e2506007387 */ /* 0x000fe20000100000 */
[----:B0-----:R-:W-:-:S03]  /*29b0*/  PRMT R7, R8, 0x7610, R7 ;  /* 0x0000761008077816 */ /* 0x001fc60000000007 */
[----:B------:R-:W-:Y:S01]  /*29c0*/  STL.U8 [R6+0x2f], R29 ;  /* 0x00002f1d06007387 */ /* 0x000fe20000100000 */
[----:B------:R-:W-:-:S03]  /*29d0*/  ISETP.NE.AND.EX P0, PT, R23, R24, PT, P0 ;  /* 0x000000181700720c */ /* 0x000fc60003f05300 */
[----:B------:R-:W-:Y:S04]  /*29e0*/  STL.U8 [R6+0x30], R9 ;  /* 0x0000300906007387 */ /* 0x000fe80000100000 */
        /* <DEDUP_REMOVED lines=10> */
[----:B------:R0:W-:Y:S04]  /*2a90*/  STL.U8 [R6+0x3b], R35 ;  /* 0x00003b2306007387 */ /* 0x0001e80000100000 */
[----:B------:R1:W-:Y:S04]  /*2aa0*/  STL.U8 [R20+0x2c], R8 ;  /* 0x00002c0814007387 */ /* 0x0003e80000100000 */
[----:B------:R1:W-:Y:S01]  /*2ab0*/  STL.U8 [R20+0x2d], R27 ;  /* 0x00002d1b14007387 */ /* 0x0003e20000100000 */
[----:B0-----:R-:W-:Y:S01]  /*2ac0*/  IADD3 R6, PT, PT, R1, 0x30, R2 ;  /* 0x0000003001067810 */ /* 0x001fe20007ffe002 */
[----:B------:R-:W-:-:S02]  /*2ad0*/  VIADD R2, R2, 0x40 ;  /* 0x0000004002027836 */ /* 0x000fc40000000000 */
[----:B------:R1:W-:Y:S04]  /*2ae0*/  STL.U8 [R20+0x2e], R37 ;  /* 0x00002e2514007387 */ /* 0x0003e80000100000 */
        /* <DEDUP_REMOVED lines=44> */
[----:B------:R1:W-:Y:S01]  /*2db0*/  STL.U8 [R6+0x3b], R35 ;  /* 0x00003b2306007387 */ /* 0x0003e20000100000 */
[----:B------:R-:W-:Y:S05]  /*2dc0*/  @P0 BRA `(.L_x_37) ;  /* 0xfffffff800d40947 */ /* 0x000fea000383ffff */
.L_x_36:
[----:B------:R-:W-:Y:S05]  /*2dd0*/  BSYNC.RECONVERGENT B1 ;  /* 0x0000000000017941 */ /* 0x000fea0003800200 */
.L_x_35:
[----:B------:R-:W-:Y:S05]  /*2de0*/  @!P1 BRA `(.L_x_34) ;  /* 0x0000000000a49947 */ /* 0x000fea0003800000 */
[C---:B-1----:R-:W-:Y:S01]  /*2df0*/  PRMT R6, R11.reuse, 0x7773, RZ ;  /* 0x000077730b067816 */ /* 0x042fe200000000ff */
[----:B------:R-:W-:Y:S01]  /*2e00*/  IMAD.MOV.U32 R3, RZ, RZ, RZ ;  /* 0x000000ffff037224 */ /* 0x000fe200078e00ff */
[C---:B------:R-:W-:Y:S01]  /*2e10*/  PRMT R7, R11.reuse, 0x7772, RZ ;  /* 0x000077720b077816 */ /* 0x040fe200000000ff */
[----:B------:R-:W-:Y:S01]  /*2e20*/  IMAD.MOV.U32 R5, RZ, RZ, RZ ;  /* 0x000000ffff057224 */ /* 0x000fe200078e00ff */
[----:B0--3--:R-:W-:Y:S02]  /*2e30*/  PRMT R12, R11, 0x7771, RZ ;  /* 0x000077710b0c7816 */ /* 0x009fe400000000ff */
[C---:B------:R-:W-:Y:S02]  /*2e40*/  PRMT R13, R10.reuse, 0x7773, RZ ;  /* 0x000077730a0d7816 */ /* 0x040fe400000000ff */
[C---:B------:R-:W-:Y:S02]  /*2e50*/  PRMT R19, R10.reuse, 0x7772, RZ ;  /* 0x000077720a137816 */ /* 0x040fe400000000ff */
[----:B------:R-:W-:-:S02]  /*2e60*/  PRMT R20, R10, 0x7771, RZ ;  /* 0x000077710a147816 */ /* 0x000fc400000000ff */
[C---:B------:R-:W-:Y:S02]  /*2e70*/  PRMT R21, R9.reuse, 0x7773, RZ ;  /* 0x0000777309157816 */ /* 0x040fe400000000ff */
[C---:B------:R-:W-:Y:S02]  /*2e80*/  PRMT R22, R9.reuse, 0x7772, RZ ;  /* 0x0000777209167816 */ /* 0x040fe400000000ff */
[----:B------:R-:W-:Y:S02]  /*2e90*/  PRMT R23, R9, 0x7771, RZ ;  /* 0x0000777109177816 */ /* 0x000fe400000000ff */
[C---:B------:R-:W-:Y:S02]  /*2ea0*/  PRMT R24, R8.reuse, 0x7773, RZ ;  /* 0x0000777308187816 */ /* 0x040fe400000000ff */
[C---:B------:R-:W-:Y:S02]  /*2eb0*/  PRMT R25, R8.reuse, 0x7772, RZ ;  /* 0x0000777208197816 */ /* 0x040fe400000000ff */
[----:B------:R-:W-:-:S02]  /*2ec0*/  PRMT R26, R8, 0x7771, RZ ;  /* 0x00007771081a7816 */ /* 0x000fc400000000ff */
[----:B------:R-:W-:Y:S02]  /*2ed0*/  PRMT R11, R11, 0x7770, RZ ;  /* 0x000077700b0b7816 */ /* 0x000fe400000000ff */
[----:B------:R-:W-:Y:S02]  /*2ee0*/  PRMT R10, R10, 0x7770, RZ ;  /* 0x000077700a0a7816 */ /* 0x000fe400000000ff */
[----:B------:R-:W-:Y:S02]  /*2ef0*/  PRMT R9, R9, 0x7770, RZ ;  /* 0x0000777009097816 */ /* 0x000fe400000000ff */
[----:B------:R-:W-:-:S07]  /*2f00*/  PRMT R8, R8, 0x7770, RZ ;  /* 0x0000777008087816 */ /* 0x000fce00000000ff */
.L_x_38:
[----:B--2---:R-:W-:Y:S01]  /*2f10*/  IMAD.IADD R27, R1, 0x1, R2 ;  /* 0x00000001011b7824 */ /* 0x004fe200078e0202 */
[----:B------:R-:W-:Y:S01]  /*2f20*/  IADD3 R3, P0, PT, R3, 0x1, RZ ;  /* 0x0000000103037810 */ /* 0x000fe20007f1e0ff */
[----:B------:R-:W-:-:S03]  /*2f30*/  VIADD R2, R2, 0x10 ;  /* 0x0000001002027836 */ /* 0x000fc60000000000 */
[----:B------:R2:W-:Y:S01]  /*2f40*/  STL.U8 [R27+0x2c], R8 ;  /* 0x00002c081b007387 */ /* 0x0005e20000100000 */
[----:B------:R-:W-:Y:S01]  /*2f50*/  IMAD.X R5, RZ, RZ, R5, P0 ;  /* 0x000000ffff057224 */ /* 0x000fe200000e0605 */
[----:B------:R-:W-:Y:S02]  /*2f60*/  ISETP.NE.U32.AND P0, PT, R3, R4, PT ;  /* 0x000000040300720c */ /* 0x000fe40003f05070 */
[----:B------:R2:W-:Y:S02]  /*2f70*/  STL.U8 [R27+0x2d], R26 ;  /* 0x00002d1a1b007387 */ /* 0x0005e40000100000 */
[----:B------:R-:W-:Y:S02]  /*2f80*/  ISETP.NE.AND.EX P0, PT, R5, RZ, PT, P0 ;  /* 0x000000ff0500720c */ /* 0x000fe40003f05300 */
        /* <DEDUP_REMOVED lines=15> */
.L_x_34:
[----:B------:R-:W-:Y:S05]  /*3080*/  BSYNC.RECONVERGENT B0 ;  /* 0x0000000000007941 */ /* 0x000fea0003800200 */
.L_x_33:
[C---:B------:R-:W-:Y:S01]  /*3090*/  LOP3.LUT P0, RZ, R0.reuse, 0xf, RZ, 0xc0, !PT ;  /* 0x0000000f00ff7812 */ /* 0x040fe2000780c0ff */
[----:B------:R-:W-:Y:S01]  /*30a0*/  BSSY.RECONVERGENT B0, `(.L_x_39) ;  /* 0x000000f000007945 */ /* 0x000fe20003800200 */
[----:B--2---:R-:W-:-:S05]  /*30b0*/  LOP3.LUT R7, R0, 0xf, RZ, 0xc0, !PT ;  /* 0x0000000f00077812 */ /* 0x004fca00078ec0ff */
[----:B------:R-:W-:-:S06]  /*30c0*/  IMAD.IADD R4, R2, 0x1, R7 ;  /* 0x0000000102047824 */ /* 0x000fcc00078e0207 */
[----:B------:R-:W-:Y:S05]  /*30d0*/  @!P0 BRA `(.L_x_40) ;  /* 0x00000000002c8947 */ /* 0x000fea0003800000 */
[----:B-1----:R-:W-:Y:S02]  /*30e0*/  IMAD.MOV.U32 R6, RZ, RZ, RZ ;  /* 0x000000ffff067224 */ /* 0x002fe400078e00ff */
[----:B------:R-:W-:-:S07]  /*30f0*/  IMAD.MOV.U32 R5, RZ, RZ, RZ ;  /* 0x000000ffff057224 */ /* 0x000fce00078e00ff */
.L_x_41:
[----:B--2---:R-:W-:-:S06]  /*3100*/  IMAD.IADD R3, R1, 0x1, R6 ;  /* 0x0000000101037824 */ /* 0x004fcc00078e0206 */
[----:B------:R-:W2:Y:S01]  /*3110*/  LDL.U8 R3, [R3] ;  /* 0x0000000003037983 */ /* 0x000ea20000100000 */
[----:B------:R-:W-:Y:S02]  /*3120*/  IADD3 R8, PT, PT, R1, R2, R6 ;  /* 0x0000000201087210 */ /* 0x000fe40007ffe006 */
[----:B------:R-:W-:-:S05]  /*3130*/  IADD3 R6, P0, PT, R6, 0x1, RZ ;  /* 0x0000000106067810 */ /* 0x000fca0007f1e0ff */
[----:B------:R-:W-:Y:S01]  /*3140*/  IMAD.X R5, RZ, RZ, R5, P0 ;  /* 0x000000ffff057224 */ /* 0x000fe200000e0605 */
[----:B------:R-:W-:-:S04]  /*3150*/  ISETP.GE.U32.AND P0, PT, R6, R7, PT ;  /* 0x000000070600720c */ /* 0x000fc80003f06070 */
[----:B------:R-:W-:Y:S01]  /*3160*/  ISETP.GE.U32.AND.EX P0, PT, R5, RZ, PT, P0 ;  /* 0x000000ff0500720c */ /* 0x000fe20003f06100 */
[----:B--2---:R2:W-:-:S12]  /*3170*/  STL.U8 [R8+0x2c], R3 ;  /* 0x00002c0308007387 */ /* 0x0045d80000100000 */
[----:B------:R-:W-:Y:S05]  /*3180*/  @!P0 BRA `(.L_x_41) ;  /* 0xfffffffc00dc8947 */ /* 0x000fea000383ffff */
.L_x_40:
[----:B------:R-:W-:Y:S05]  /*3190*/  BSYNC.RECONVERGENT B0 ;  /* 0x0000000000007941 */ /* 0x000fea0003800200 */
.L_x_39:
[----:B------:R4:W-:Y:S01]  /*31a0*/  STL [R1+0x28], R4 ;  /* 0x0000280401007387 */ /* 0x0009e20000100800 */
[----:B------:R-:W-:Y:S01]  /*31b0*/  ISETP.GE.AND P0, PT, R0, 0x1, PT ;  /* 0x000000010000780c */ /* 0x000fe20003f06270 */
[----:B------:R-:W-:-:S12]  /*31c0*/  BSSY.RECONVERGENT B0, `(.L_x_42) ;  /* 0x0000010000007945 */ /* 0x000fd80003800200 */
[----:B----4-:R-:W-:Y:S05]  /*31d0*/  @!P0 BRA `(.L_x_43) ;  /* 0x0000000000388947 */ /* 0x010fea0003800000 */
[----:B-1----:R1:W5:Y:S01]  /*31e0*/  LDL.U8 R5, [R1+0xb0] ;  /* 0x0000b00001057983 */ /* 0x0023620000100000 */
[----:B------:R-:W-:Y:S01]  /*31f0*/  BSSY.RECONVERGENT B1, `(.L_x_44) ;  /* 0x000000b000017945 */ /* 0x000fe20003800200 */
[----:B------:R-:W-:-:S07]  /*3200*/  IMAD.MOV.U32 R2, RZ, RZ, R0 ;  /* 0x000000ffff027224 */ /* 0x000fce00078e0000 */
.L_x_45:
[----:B--2---:R-:W-:Y:S01]  /*3210*/  LOP3.LUT R3, R2, 0x1, RZ, 0xc0, !PT ;  /* 0x0000000102037812 */ /* 0x004fe200078ec0ff */
[----:B------:R-:W-:Y:S02]  /*3220*/  IMAD.IADD R6, R1, 0x1, R4 ;  /* 0x0000000101067824 */ /* 0x000fe400078e0204 */
[----:B------:R-:W-:Y:S01]  /*3230*/  VIADD R4, R4, 0x1 ;  /* 0x0000000104047836 */ /* 0x000fe20000000000 */
[----:B------:R-:W-:-:S04]  /*3240*/  ISETP.NE.U32.AND P0, PT, R3, 0x1, PT ;  /* 0x000000010300780c */ /* 0x000fc80003f05070 */
[----:B-----5:R-:W-:Y:S02]  /*3250*/  SEL R3, R5, RZ, P0 ;  /* 0x000000ff05037207 */ /* 0x020fe40000000000 */
[----:B------:R-:W-:Y:S02]  /*3260*/  ISETP.GT.U32.AND P0, PT, R2, 0x1, PT ;  /* 0x000000010200780c */ /* 0x000fe40003f04070 */
[----:B------:R-:W-:Y:S01]  /*3270*/  SHF.R.U32.HI R2, RZ, 0x1, R2 ;  /* 0x00000001ff027819 */ /* 0x000fe20000011602 */
[----:B------:R4:W-:Y:S10]  /*3280*/  STL.U8 [R6+0x2c], R3 ;  /* 0x00002c0306007387 */ /* 0x0009f40000100000 */
[----:B----4-:R-:W-:Y:S05]  /*3290*/  @P0 BRA `(.L_x_45) ;  /* 0xfffffffc00dc0947 */ /* 0x010fea000383ffff */
[----:B------:R-:W-:Y:S05]  /*32a0*/  BSYNC.RECONVERGENT B1 ;  /* 0x0000000000017941 */ /* 0x000fea0003800200 */
.L_x_44:
[----:B------:R4:W-:Y:S02]  /*32b0*/  STL [R1+0x28], R4 ;  /* 0x0000280401007387 */ /* 0x0009e40000100800 */
.L_x_43:
[----:B------:R-:W-:Y:S05]  /*32c0*/  BSYNC.RECONVERGENT B0 ;  /* 0x0000000000007941 */ /* 0x000fea0003800200 */
.L_x_42:
[C---:B------:R-:W-:Y:S01]  /*32d0*/  ISETP.GE.U32.AND P0, PT, R4.reuse, 0x38, PT ;  /* 0x000000380400780c */ /* 0x040fe20003f06070 */
[----:B------:R-:W-:Y:S01]  /*32e0*/  BSSY.RECONVERGENT B0, `(.L_x_46) ;  /* 0x000003a000007945 */ /* 0x000fe20003800200 */
[----:B-12---:R-:W-:-:S11]  /*32f0*/  IADD3 R3, PT, PT, -R4, 0x38, RZ ;  /* 0x0000003804037810 */ /* 0x006fd60007ffe1ff */
[----:B------:R-:W-:-:S04]  /*3300*/  @P0 IADD3 R3, PT, PT, -R4, 0x78, RZ ;  /* 0x0000007804030810 */ /* 0x000fc80007ffe1ff */
[----:B------:R-:W-:-:S13]  /*3310*/  ISETP.NE.AND P0, PT, R3, RZ, PT ;  /* 0x000000ff0300720c */ /* 0x000fda0003f05270 */
[----:B------:R-:W-:Y:S05]  /*3320*/  @!P0 BRA `(.L_x_47) ;  /* 0x0000000000d48947 */ /* 0x000fea0003800000 */
[----:B------:R-:W-:Y:S01]  /*3330*/  ISETP.GT.U32.AND P0, PT, R3, RZ, PT ;  /* 0x000000ff0300720c */ /* 0x000fe20003f04070 */
[----:B------:R-:W-:Y:S01]  /*3340*/  IMAD.MOV.U32 R2, RZ, RZ, RZ ;  /* 0x000000ffff027224 */ /* 0x000fe200078e00ff */
        /* <DEDUP_REMOVED lines=16> */
[----:B0--3--:R-:W-:-:S10]  /*3450*/  IMAD.X R13, RZ, RZ, -0x1, P1 ;  /* 0xffffffffff0d7424 */ /* 0x009fd400008e06ff */
.L_x_50:
[----:B01----:R0:W1:Y:S01]  /*3460*/  LDC.U8 R5, c[0x3][R2+0x45] ;  /* 0x00c0114002057b82 */ /* 0x0030620000000000 */
[----:B------:R-:W-:-:S07]  /*3470*/  IADD3 R9, PT, PT, R1, R4, R2 ;  /* 0x0000000401097210 */ /* 0x000fce0007ffe002 */
[----:B------:R0:W2:Y:S08]  /*3480*/  LDC.U8 R6, c[0x3][R2+0x46] ;  /* 0x00c0118002067b82 */ /* 0x0000b00000000000 */
[----:B------:R0:W3:Y:S08]  /*3490*/  LDC.U8 R7, c[0x3][R2+0x47] ;  /* 0x00c011c002077b82 */ /* 0x0000f00000000000 */
[----:B------:R0:W5:Y:S02]  /*34a0*/  LDC.U8 R8, c[0x3][R2+0x48] ;  /* 0x00c0120002087b82 */ /* 0x0001640000000000 */
[----:B0-----:R-:W-:-:S05]  /*34b0*/  IADD3 R2, P1, PT, R2, 0x4, RZ ;  /* 0x0000000402027810 */ /* 0x001fca0007f3e0ff */
[----:B------:R-:W-:Y:S01]  /*34c0*/  IMAD.X R10, RZ, RZ, R10, P1 ;  /* 0x000000ffff0a7224 */ /* 0x000fe200008e060a */
[----:B------:R-:W-:-:S04]  /*34d0*/  ISETP.GE.U32.AND P1, PT, R2, R11, PT ;  /* 0x0000000b0200720c */ /* 0x000fc80003f26070 */
[----:B------:R-:W-:Y:S01]  /*34e0*/  ISETP.GE.U32.AND.EX P1, PT, R10, R13, PT, P1 ;  /* 0x0000000d0a00720c */ /* 0x000fe20003f26110 */
[----:B-1----:R0:W-:Y:S04]  /*34f0*/  STL.U8 [R9+0x2c], R5 ;  /* 0x00002c0509007387 */ /* 0x0021e80000100000 */
[----:B--2---:R0:W-:Y:S04]  /*3500*/  STL.U8 [R9+0x2d], R6 ;  /* 0x00002d0609007387 */ /* 0x0041e80000100000 */
[----:B---3--:R0:W-:Y:S04]  /*3510*/  STL.U8 [R9+0x2e], R7 ;  /* 0x00002e0709007387 */ /* 0x0081e80000100000 */
[----:B-----5:R0:W-:Y:S01]  /*3520*/  STL.U8 [R9+0x2f], R8 ;  /* 0x00002f0809007387 */ /* 0x0201e20000100000 */
[----:B------:R-:W-:Y:S05]  /*3530*/  @!P1 BRA `(.L_x_50) ;  /* 0xfffffffc00c89947 */ /* 0x000fea000383ffff */
.L_x_49:
[----:B------:R-:W-:Y:S05]  /*3540*/  BSYNC.RECONVERGENT B1 ;  /* 0x0000000000017941 */ /* 0x000fea0003800200 */
.L_x_48:
[----:B01----:R-:W-:Y:S02]  /*3550*/  IADD3 R5, P3, PT, -R2, R3, RZ ;  /* 0x0000000302057210 */ /* 0x003fe40007f7e1ff */
[----:B------:R-:W-:Y:S02]  /*3560*/  ISETP.GT.U32.AND P2, PT, R3, R2, PT ;  /* 0x000000020300720c */ /* 0x000fe40003f44070 */
[----:B------:R-:W-:Y:S01]  /*3570*/  ISETP.LE.U32.AND P1, PT, R5, 0x1, PT ;  /* 0x000000010500780c */ /* 0x000fe20003f23070 */
[----:B------:R-:W-:Y:S01]  /*3580*/  IMAD.X R5, RZ, RZ, ~R10, P3 ;  /* 0x000000ffff057224 */ /* 0x000fe200018e0e0a */
[----:B------:R-:W-:-:S04]  /*3590*/  ISETP.GT.U32.AND.EX P2, PT, RZ, R10, PT, P2 ;  /* 0x0000000aff00720c */ /* 0x000fc80003f44120 */
[----:B------:R-:W-:-:S13]  /*35a0*/  ISETP.LE.U32.OR.EX P1, PT, R5, RZ, !P2, P1 ;  /* 0x000000ff0500720c */ /* 0x000fda0005723510 */
[----:B------:R0:W1:Y:S01]  /*35b0*/  @!P1 LDC.U8 R6, c[0x3][R2+0x45] ;  /* 0x00c0114002069b82 */ /* 0x0000620000000000 */
[----:B------:R-:W-:Y:S02]  /*35c0*/  @!P1 IADD3 R9, PT, PT, R1, R4, R2 ;  /* 0x0000000401099210 */ /* 0x000fe40007ffe002 */
[----:B------:R-:W-:-:S05]  /*35d0*/  @!P1 PLOP3.LUT P0, PT, PT, PT, PT, 0x8, 0x80 ;  /* 0x000000000080981c */ /* 0x000fca0003f0e170 */
[----:B------:R0:W2:Y:S02]  /*35e0*/  @!P1 LDC.U8 R7, c[0x3][R2+0x46] ;  /* 0x00c0118002079b82 */ /* 0x0000a40000000000 */
[----:B0-----:R-:W-:-:S05]  /*35f0*/  @!P1 IADD3 R2, P2, PT, R2, 0x2, RZ ;  /* 0x0000000202029810 */ /* 0x001fca0007f5e0ff */
[----:B------:R-:W-:Y:S01]  /*3600*/  @!P1 IMAD.X R10, RZ, RZ, R10, P2 ;  /* 0x000000ffff0a9224 */ /* 0x000fe200010e060a */
[----:B------:R-:W-:-:S04]  /*3610*/  ISETP.LT.U32.AND P2, PT, R2, R3, PT ;  /* 0x000000030200720c */ /* 0x000fc80003f41070 */
[----:B------:R-:W-:-:S13]  /*3620*/  ISETP.LT.U32.OR.EX P0, PT, R10, RZ, P0, P2 ;  /* 0x000000ff0a00720c */ /* 0x000fda0000701520 */
[----:B------:R-:W0:Y:S01]  /*3630*/  @P0 LDC.U8 R5, c[0x3][R2+0x45] ;  /* 0x00c0114002050b82 */ /* 0x000e220000000000 */
[----:B------:R-:W-:Y:S01]  /*3640*/  @P0 IADD3 R8, PT, PT, R1, R4, R2 ;  /* 0x0000000401080210 */ /* 0x000fe20007ffe002 */
[----:B-1----:R1:W-:Y:S04]  /*3650*/  @!P1 STL.U8 [R9+0x2c], R6 ;  /* 0x00002c0609009387 */ /* 0x0023e80000100000 */
[----:B--2---:R1:W-:Y:S04]  /*3660*/  @!P1 STL.U8 [R9+0x2d], R7 ;  /* 0x00002d0709009387 */ /* 0x0043e80000100000 */
[----:B0-----:R1:W-:Y:S02]  /*3670*/  @P0 STL.U8 [R8+0x2c], R5 ;  /* 0x00002c0508000387 */ /* 0x0013e40000100000 */
.L_x_47:
[----:B------:R-:W-:Y:S05]  /*3680*/  BSYNC.RECONVERGENT B0 ;  /* 0x0000000000007941 */ /* 0x000fea0003800200 */
.L_x_46:
[C---:B------:R-:W-:Y:S01]  /*3690*/  IADD3 R3, P0, PT, R4.reuse, R3, RZ ;  /* 0x0000000304037210 */ /* 0x040fe20007f1e0ff */
[C---:B-1----:R-:W-:Y:S01]  /*36a0*/  IMAD.SHL.U32 R5, R4.reuse, 0x8, RZ ;  /* 0x0000000804057824 */ /* 0x042fe200078e00ff */
[----:B------:R-:W-:Y:S01]  /*36b0*/  SHF.R.U32.HI R6, RZ, 0x1d, R4 ;  /* 0x0000001dff067819 */ /* 0x000fe20000011604 */
[----:B------:R-:W-:Y:S01]  /*36c0*/  BSSY.RECONVERGENT B0, `(.L_x_51) ;  /* 0x0000136000007945 */ /* 0x000fe20003800200 */
[C---:B0--3--:R-:W-:Y:S01]  /*36d0*/  IADD3 R13, P2, PT, R3.reuse, 0x8, RZ ;  /* 0x00000008030d7810 */ /* 0x049fe20007f5e0ff */
[C---:B------:R-:W-:Y:S02]  /*36e0*/  VIADD R2, R3.reuse, 0x4 ;  /* 0x0000000403027836 */ /* 0x040fe40000000000 */
[----:B------:R-:W-:Y:S01]  /*36f0*/  IMAD.X R7, RZ, RZ, RZ, P0 ;  /* 0x000000ffff077224 */ /* 0x000fe200000e06ff */
[----:B------:R-:W-:Y:S01]  /*3700*/  ISETP.GE.U32.AND P0, PT, R3, 0x38, PT ;  /* 0x000000380300780c */ /* 0x000fe20003f06070 */
[----:B------:R-:W-:Y:S01]  /*3710*/  IMAD.IADD R8, R4, 0x1, R13 ;  /* 0x0000000104087824 */ /* 0x000fe200078e020d */
[----:B------:R-:W-:Y:S01]  /*3720*/  LOP3.LUT R2, R2, 0xfffffffc, RZ, 0xc0, !PT ;  /* 0xfffffffc02027812 */ /* 0x000fe200078ec0ff */
[----:B------:R-:W-:Y:S01]  /*3730*/  IMAD.X R12, RZ, RZ, R7, P2 ;  /* 0x000000ffff0c7224 */ /* 0x000fe200010e0607 */
[----:B------:R-:W-:Y:S01]  /*3740*/  ISETP.GE.U32.AND.EX P0, PT, R7, RZ, PT, P0 ;  /* 0x000000ff0700720c */ /* 0x000fe20003f06100 */
[----:B------:R-:W-:Y:S01]  /*3750*/  IMAD.MOV.U32 R7, RZ, RZ, 0x10325476 ;  /* 0x10325476ff077424 */ /* 0x000fe200078e00ff */
[----:B------:R-:W-:Y:S01]  /*3760*/  ISETP.GE.U32.AND P1, PT, R8, R4, PT ;  /* 0x000000040800720c */ /* 0x000fe20003f26070 */
[----:B------:R-:W-:Y:S01]  /*3770*/  IMAD.IADD R11, R1, 0x1, R2 ;  /* 0x00000001010b7824 */ /* 0x000fe200078e0202 */
[----:B----4-:R-:W-:Y:S01]  /*3780*/  LOP3.LUT R4, R3, 0xfffffffc, RZ, 0xc0, !PT ;  /* 0xfffffffc03047812 */ /* 0x010fe200078ec0ff */
[----:B------:R-:W-:Y:S01]  /*3790*/  IMAD.MOV.U32 R3, RZ, RZ, -0x67452302 ;  /* 0x98badcfeff037424 */ /* 0x000fe200078e00ff */
[----:B------:R-:W-:Y:S01]  /*37a0*/  SEL R9, RZ, 0x1, P1 ;  /* 0x00000001ff097807 */ /* 0x000fe20000800000 */
[----:B------:R-:W-:-:S02]  /*37b0*/  IMAD.MOV.U32 R2, RZ, RZ, -0x10325477 ;  /* 0xefcdab89ff027424 */ /* 0x000fc400078e00ff */
[----:B------:R-:W-:Y:S02]  /*37c0*/  IMAD.IADD R10, R1, 0x1, R4 ;  /* 0x00000001010a7824 */ /* 0x000fe400078e0204 */
[----:B------:R-:W-:Y:S02]  /*37d0*/  IMAD.IADD R9, R9, 0x1, R12 ;  /* 0x0000000109097824 */ /* 0x000fe400078e020c */
[----:B------:R-:W-:Y:S01]  /*37e0*/  IMAD.MOV.U32 R4, RZ, RZ, 0x67452301 ;  /* 0x67452301ff047424 */ /* 0x000fe200078e00ff */
[----:B------:R0:W-:Y:S04]  /*37f0*/  STL [R10+0x2c], R5 ;  /* 0x00002c050a007387 */ /* 0x0001e80000100800 */
[----:B------:R0:W-:Y:S04]  /*3800*/  STL [R11+0x2c], R6 ;  /* 0x00002c060b007387 */ /* 0x0001e80000100800 */
[----:B------:R0:W-:Y:S01]  /*3810*/  STL.64 [R1+0x20], R8 ;  /* 0x0000200801007387 */ /* 0x0001e20000100a00 */
[----:B------:R-:W-:Y:S05]  /*3820*/  @!P0 BRA `(.L_x_52) ;  /* 0x00000010007c8947 */ /* 0x000fea0003800000 */
[----:B0-----:R-:W-:Y:S01]  /*3830*/  SHF.R.U64 R8, R13, 0x6, R12 ;  /* 0x000000060d087819 */ /* 0x001fe2000000120c */
[----:B------:R-:W-:Y:S02]  /*3840*/  IMAD.MOV.U32 R5, RZ, RZ, RZ ;  /* 0x000000ffff057224 */ /* 0x000fe400078e00ff */
[----:B------:R-:W-:Y:S02]  /*3850*/  IMAD.MOV.U32 R6, RZ, RZ, R18 ;  /* 0x000000ffff067224 */ /* 0x000fe400078e0012 */
[----:B------:R-:W-:Y:S02]  /*3860*/  IMAD.MOV.U32 R2, RZ, RZ, -0x10325477 ;  /* 0xefcdab89ff027424 */ /* 0x000fe400078e00ff */
[----:B------:R-:W-:Y:S02]  /*3870*/  IMAD.MOV.U32 R3, RZ, RZ, -0x67452302 ;  /* 0x98badcfeff037424 */ /* 0x000fe400078e00ff */
[----:B------:R-:W-:Y:S02]  /*3880*/  IMAD.MOV.U32 R4, RZ, RZ, 0x67452301 ;  /* 0x67452301ff047424 */ /* 0x000fe400078e00ff */
[----:B------:R-:W-:-:S07]  /*3890*/  IMAD.MOV.U32 R7, RZ, RZ, 0x10325476 ;  /* 0x10325476ff077424 */ /* 0x000fce00078e00ff */
.L_x_53:
        /* <DEDUP_REMOVED lines=19> */
[----:B0-----:R-:W-:Y:S01]  /*39d0*/  VIADD R6, R6, 0x40 ;  /* 0x0000004006067836 */ /* 0x001fe20000000000 */
        /* <DEDUP_REMOVED lines=260> */
.L_x_52:
[----:B------:R-:W-:Y:S05]  /*4a20*/  BSYNC.RECONVERGENT B0 ;  /* 0x0000000000007941 */ /* 0x000fea0003800200 */
.L_x_51:
[----:B0-----:R-:W-:Y:S01]  /*4a30*/  IMAD.MOV.U32 R5, RZ, RZ, R2 ;  /* 0x000000ffff057224 */ /* 0x001fe200078e0002 */
[----:B------:R-:W-:Y:S01]  /*4a40*/  UMOV UR4, URZ ;  /* 0x000000ff00047c82 */ /* 0x000fe20008000000 */
[----:B------:R-:W-:-:S05]  /*4a50*/  IMAD.MOV.U32 R6, RZ, RZ, R3 ;  /* 0x000000ffff067224 */ /* 0x000fca00078e0003 */
[----:B------:R0:W-:Y:S02]  /*4a60*/  STL.128 [R1], R4 ;  /* 0x0000000401007387 */ /* 0x0001e40000100c00 */
.L_x_80:
[----:B------:R-:W-:Y:S01]  /*4a70*/  ULOP3.LUT UP0, URZ, UR4, 0x1, URZ, 0xc0, !UPT ;  /* 0x0000000104ff7892 */ /* 0x000fe2000f80c0ff */
[----:B------:R-:W-:Y:S01]  /*4a80*/  IMAD.MOV.U32 R24, RZ, RZ, 0x67452301 ;  /* 0x67452301ff187424 */ /* 0x000fe200078e00ff */
[----:B------:R-:W-:Y:S01]  /*4a90*/  BSSY.RECONVERGENT B0, `(.L_x_54) ;  /* 0x000002b000007945 */ /* 0x000fe20003800200 */
[----:B------:R-:W-:Y:S01]  /*4aa0*/  IMAD.MOV.U32 R25, RZ, RZ, -0x10325477 ;  /* 0xefcdab89ff197424 */ /* 0x000fe200078e00ff */
[C---:B01----:R-:W-:Y:S01]  /*4ab0*/  PRMT R5, R7.reuse, 0x7773, RZ ;  /* 0x0000777307057816 */ /* 0x043fe200000000ff */
[----:B------:R-:W-:Y:S01]  /*4ac0*/  IMAD.MOV.U32 R26, RZ, RZ, -0x67452302 ;  /* 0x98badcfeff1a7424 */ /* 0x000fe200078e00ff */
[C---:B------:R-:W-:Y:S01]  /*4ad0*/  PRMT R8, R7.reuse, 0x7772, RZ ;  /* 0x0000777207087816 */ /* 0x040fe200000000ff */
[----:B------:R-:W-:Y:S01]  /*4ae0*/  IMAD.MOV.U32 R27, RZ, RZ, 0x10325476 ;  /* 0x10325476ff1b7424 */ /* 0x000fe200078e00ff */
[C---:B------:R-:W-:Y:S02]  /*4af0*/  PRMT R9, R7.reuse, 0x7771, RZ ;  /* 0x0000777107097816 */ /* 0x040fe400000000ff */
[----:B------:R-:W-:-:S02]  /*4b00*/  PRMT R10, R7, 0x7770, RZ ;  /* 0x00007770070a7816 */ /* 0x000fc400000000ff */
[----:B------:R0:W-:Y:S01]  /*4b10*/  STL.128 [R1+0x10], R24 ;  /* 0x0000101801007387 */ /* 0x0001e20000100c00 */
[C---:B------:R-:W-:Y:S02]  /*4b20*/  PRMT R11, R3.reuse, 0x7773, RZ ;  /* 0x00007773030b7816 */ /* 0x040fe400000000ff */
[C---:B------:R-:W-:Y:S02]  /*4b30*/  PRMT R12, R3.reuse, 0x7772, RZ ;  /* 0x00007772030c7816 */ /* 0x040fe400000000ff */
[C---:B------:R-:W-:Y:S02]  /*4b40*/  PRMT R13, R3.reuse, 0x7771, RZ ;  /* 0x00007771030d7816 */ /* 0x040fe400000000ff */
[----:B------:R-:W-:Y:S02]  /*4b50*/  PRMT R19, R3, 0x7770, RZ ;  /* 0x0000777003137816 */ /* 0x000fe400000000ff */
[C---:B------:R-:W-:Y:S02]  /*4b60*/  PRMT R20, R2.reuse, 0x7773, RZ ;  /* 0x0000777302147816 */ /* 0x040fe400000000ff */
[----:B------:R-:W-:-:S02]  /*4b70*/  PRMT R21, R2, 0x7772, RZ ;  /* 0x0000777202157816 */ /* 0x000fc400000000ff */
[----:B------:R-:W-:Y:S02]  /*4b80*/  PRMT R23, R2, 0x7771, RZ ;  /* 0x0000777102177816 */ /* 0x000fe400000000ff */
[----:B------:R-:W-:Y:S02]  /*4b90*/  PRMT R29, R4, 0x7772, RZ ;  /* 0x00007772041d7816 */ /* 0x000fe400000000ff */
[----:B0-----:R-:W-:Y:S02]  /*4ba0*/  PRMT R25, R2, 0x7770, RZ ;  /* 0x0000777002197816 */ /* 0x001fe400000000ff */
[C---:B------:R-:W-:Y:S02]  /*4bb0*/  PRMT R27, R4.reuse, 0x7773, RZ ;  /* 0x00007773041b7816 */ /* 0x040fe400000000ff */
[C---:B------:R-:W-:Y:S02]  /*4bc0*/  PRMT R31, R4.reuse, 0x7771, RZ ;  /* 0x00007771041f7816 */ /* 0x040fe400000000ff */
[----:B------:R-:W-:Y:S01]  /*4bd0*/  PRMT R33, R4, 0x7770, RZ ;  /* 0x0000777004217816 */ /* 0x000fe200000000ff */
[----:B------:R-:W-:Y:S06]  /*4be0*/  BRA.U !UP0, `(.L_x_55) ;  /* 0x0000000108447547 */ /* 0x000fec000b800000 */
[----:B------:R-:W-:Y:S01]  /*4bf0*/  ISETP.NE.AND P0, PT, R0, RZ, PT ;  /* 0x000000ff0000720c */ /* 0x000fe20003f05270 */
[----:B------:R-:W-:-:S12]  /*4c00*/  IMAD.MOV.U32 R6, RZ, RZ, RZ ;  /* 0x000000ffff067224 */ /* 0x000fd800078e00ff */
[----:B------:R-:W-:Y:S05]  /*4c10*/  @!P0 BRA `(.L_x_56) ;  /* 0x0000000000488947 */ /* 0x000fea0003800000 */
[----:B------:R-:W-:Y:S01]  /*4c20*/  BSSY.RECONVERGENT B1, `(.L_x_57) ;  /* 0x000000b000017945 */ /* 0x000fe20003800200 */
[----:B------:R-:W-:Y:S02]  /*4c30*/  IMAD.MOV.U32 R2, RZ, RZ, RZ ;  /* 0x000000ffff027224 */ /* 0x000fe400078e00ff */
[----:B------:R-:W-:-:S07]  /*4c40*/  IMAD.MOV.U32 R6, RZ, RZ, RZ ;  /* 0x000000ffff067224 */ /* 0x000fce00078e00ff */
.L_x_58:
[----:B0-----:R-:W-:-:S05]  /*4c50*/  IMAD.IADD R4, R1, 0x1, R2 ;  /* 0x0000000101047824 */ /* 0x001fca00078e0202 */
[----:B------:R-:W2:Y:S01]  /*4c60*/  LDL.U8 R3, [R4+0xb0] ;  /* 0x0000b00004037983 */ /* 0x000ea20000100000 */
[----:B------:R-:W-:-:S05]  /*4c70*/  IADD3 R2, P0, PT, R2, 0x1, RZ ;  /* 0x0000000102027810 */ /* 0x000fca0007f1e0ff */
[----:B------:R-:W-:Y:S01]  /*4c80*/  IMAD.X R6, RZ, RZ, R6, P0 ;  /* 0x000000ffff067224 */ /* 0x000fe200000e0606 */
[----:B------:R-:W-:-:S04]  /*4c90*/  ISETP.GE.U32.AND P0, PT, R2, R0, PT ;  /* 0x000000000200720c */ /* 0x000fc80003f06070 */
[----:B------:R-:W-:Y:S01]  /*4ca0*/  ISETP.GE.U32.AND.EX P0, PT, R6, R15, PT, P0 ;  /* 0x0000000f0600720c */ /* 0x000fe20003f06100 */
[----:B--2---:R0:W-:-:S12]  /*4cb0*/  STL.U8 [R4+0x2c], R3 ;  /* 0x00002c0304007387 */ /* 0x0041d80000100000 */
[----:B------:R-:W-:Y:S05]  /*4cc0*/  @!P0 BRA `(.L_x_58) ;  /* 0xfffffffc00e08947 */ /* 0x000fea000383ffff */
[----:B------:R-:W-:Y:S05]  /*4cd0*/  BSYNC.RECONVERGENT B1 ;  /* 0x0000000000017941 */ /* 0x000fea0003800200 */
.L_x_57:
[----:B------:R-:W-:Y:S01]  /*4ce0*/  IMAD.MOV.U32 R6, RZ, RZ, R0 ;  /* 0x000000ffff067224 */ /* 0x000fe200078e0000 */
[----:B------:R-:W-:Y:S06]  /*4cf0*/  BRA `(.L_x_56) ;  /* 0x0000000000107947 */ /* 0x000fec0003800000 */
.L_x_55:
[----:B------:R0:W-:Y:S01]  /*4d00*/  STL.64 [R1+0x30], R2 ;  /* 0x0000300201007387 */ /* 0x0001e20000100a00 */
[----:B------:R-:W-:-:S03]  /*4d10*/  IMAD.MOV.U32 R6, RZ, RZ, 0x10 ;  /* 0x00000010ff067424 */ /* 0x000fc600078e00ff */
[----:B------:R0:W-:Y:S04]  /*4d20*/  STL [R1+0x2c], R4 ;  /* 0x00002c0401007387 */ /* 0x0001e80000100800 */
[----:B------:R0:W-:Y:S02]  /*4d30*/  STL [R1+0x38], R7 ;  /* 0x0000380701007387 */ /* 0x0001e40000100800 */
.L_x_56:
[----:B------:R-:W-:Y:S05]  /*4d40*/  BSYNC.RECONVERGENT B0 ;  /* 0x0000000000007941 */ /* 0x000fea0003800200 */
.L_x_54:
[----:B------:R-:W-:-:S04]  /*4d50*/  UPRMT UR5, UR4, 0x9910, URZ ;  /* 0x0000991004057896 */ /* 0x000fc800080000ff */
[----:B------:R-:W-:-:S04]  /*4d60*/  UIMAD UR5, UR5, -0x5555, URZ ;  /* 0xffffaaab050578a4 */ /* 0x000fc8000f8e02ff */
[----:B------:R-:W-:-:S04]  /*4d70*/  ULOP3.LUT UR5, UR5, 0xffff, URZ, 0xc0, !UPT ;  /* 0x0000ffff05057892 */ /* 0x000fc8000f8ec0ff */
[----:B------:R-:W-:-:S09]  /*4d80*/  UISETP.GE.U32.AND UP1, UPT, UR5, 0x5556, UPT ;  /* 0x000055560500788c */ /* 0x000fd2000bf26070 */
[----:B------:R-:W-:Y:S05]  /*4d90*/  BRA.U !UP1, `(.L_x_59) ;  /* 0x0000000109407547 */ /* 0x000fea000b800000 */
[----:B------:R-:W-:Y:S01]  /*4da0*/  ISETP.NE.AND P0, PT, R17, RZ, PT ;  /* 0x000000ff1100720c */ /* 0x000fe20003f05270 */
[----:B------:R-:W-:-:S12]  /*4db0*/  BSSY.RECONVERGENT B0, `(.L_x_60) ;  /* 0x000000d000007945 */ /* 0x000fd80003800200 */
[----:B------:R-:W-:Y:S05]  /*4dc0*/  @!P0 BRA `(.L_x_61) ;  /* 0x00000000002c8947 */ /* 0x000fea0003800000 */
[----:B0-----:R-:W-:Y:S02]  /*4dd0*/  IMAD.MOV.U32 R2, RZ, RZ, RZ ;  /* 0x000000ffff027224 */ /* 0x001fe400078e00ff */
[----:B------:R-:W-:-:S07]  /*4de0*/  IMAD.MOV.U32 R7, RZ, RZ, RZ ;  /* 0x000000ffff077224 */ /* 0x000fce00078e00ff */
.L_x_62:
[----:B-1----:R-:W-:-:S06]  /*4df0*/  IMAD.IADD R3, R1, 0x1, R2 ;  /* 0x0000000101037824 */ /* 0x002fcc00078e0202 */
        /* <DEDUP_REMOVED lines=8> */
.L_x_61:
[----:B------:R-:W-:Y:S05]  /*4e80*/  BSYNC.RECONVERGENT B0 ;  /* 0x0000000000007941 */ /* 0x000fea0003800200 */
.L_x_60:
[----:B------:R-:W-:-:S07]  /*4e90*/  IMAD.IADD R6, R17, 0x1, R6 ;  /* 0x0000000111067824 */ /* 0x000fce00078e0206 */
.L_x_59:
[----:B------:R-:W-:-:S04]  /*4ea0*/  UPRMT UR5, UR4, 0x9910, URZ ;  /* 0x0000991004057896 */ /* 0x000fc800080000ff */
[----:B------:R-:W-:-:S04]  /*4eb0*/  UIMAD UR5, UR5, 0x6db7, URZ ;  /* 0x00006db7050578a4 */ /* 0x000fc8000f8e02ff */
        /* <DEDUP_REMOVED lines=8> */
.L_x_66:
[----:B-12---:R-:W-:-:S06]  /*4f40*/  IMAD.IADD R3, R1, 0x1, R2 ;  /* 0x0000000101037824 */ /* 0x006fcc00078e0202 */
        /* <DEDUP_REMOVED lines=8> */
.L_x_65:
[----:B------:R-:W-:Y:S05]  /*4fd0*/  BSYNC.RECONVERGENT B0 ;  /* 0x0000000000007941 */ /* 0x000fea0003800200 */
.L_x_64:
[----:B------:R-:W-:-:S07]  /*4fe0*/  IMAD.IADD R6, R0, 0x1, R6 ;  /* 0x0000000100067824 */ /* 0x000fce00078e0206 */
.L_x_63:
[----:B------:R-:W-:Y:S05]  /*4ff0*/  BRA.U !UP0, `(.L_x_67) ;  /* 0x00000001084c7547 */ /* 0x000fea000b800000 */
[----:B012---:R-:W-:Y:S02]  /*5000*/  IMAD.IADD R4, R1, 0x1, R6 ;  /* 0x0000000101047824 */ /* 0x007fe400078e0206 */
[----:B------:R-:W-:-:S03]  /*5010*/  VIADD R2, R6, 0x10 ;  /* 0x0000001006027836 */ /* 0x000fc60000000000 */
        /* <DEDUP_REMOVED lines=16> */
[----:B------:R-:W-:Y:S05]  /*5120*/  BRA `(.L_x_68) ;  /* 0x0000000000407947 */ /* 0x000fea0003800000 */
.L_x_67:
[----:B------:R-:W-:Y:S01]  /*5130*/  ISETP.NE.AND P0, PT, R0, RZ, PT ;  /* 0x000000ff0000720c */ /* 0x000fe20003f05270 */
[----:B------:R-:W-:-:S12]  /*5140*/  BSSY.RECONVERGENT B0, `(.L_x_69) ;  /* 0x000000d000007945 */ /* 0x000fd80003800200 */
[----:B------:R-:W-:Y:S05]  /*5150*/  @!P0 BRA `(.L_x_70) ;  /* 0x00000000002c8947 */ /* 0x000fea0003800000 */
[----:B0-----:R-:W-:Y:S02]  /*5160*/  IMAD.MOV.U32 R2, RZ, RZ, RZ ;  /* 0x000000ffff027224 */ /* 0x001fe400078e00ff */
[----:B------:R-:W-:-:S07]  /*5170*/  IMAD.MOV.U32 R8, RZ, RZ, RZ ;  /* 0x000000ffff087224 */ /* 0x000fce00078e00ff */
.L_x_71:
[----:B-123--:R-:W-:-:S06]  /*5180*/  IMAD.IADD R3, R1, 0x1, R2 ;  /* 0x0000000101037824 */ /* 0x00efcc00078e0202 */
        /* <DEDUP_REMOVED lines=8> */
.L_x_70:
[----:B------:R-:W-:Y:S05]  /*5210*/  BSYNC.RECONVERGENT B0 ;  /* 0x0000000000007941 */ /* 0x000fea0003800200 */
.L_x_69:
[----:B0-----:R-:W-:-:S07]  /*5220*/  IMAD.IADD R2, R0, 0x1, R6 ;  /* 0x0000000100027824 */ /* 0x001fce00078e0206 */
.L_x_68:
[C---:B------:R-:W-:Y:S01]  /*5230*/  ISETP.GE.U32.AND P0, PT, R2.reuse, 0x38, PT ;  /* 0x000000380200780c */ /* 0x040fe20003f06070 */
[----:B------:R4:W-:Y:S01]  /*5240*/  STL [R1+0x28], R2 ;  /* 0x0000280201007387 */ /* 0x0009e20000100800 */
[C---:B-123--:R-:W-:Y:S01]  /*5250*/  IADD3 R3, PT, PT, -R2.reuse, 0x38, RZ ;  /* 0x0000003802037810 */ /* 0x04efe20007ffe1ff */
[----:B------:R-:W-:Y:S10]  /*5260*/  BSSY.RECONVERGENT B0, `(.L_x_72) ;  /* 0x0000039000007945 */ /* 0x000ff40003800200 */
[----:B------:R-:W-:-:S04]  /*5270*/  @P0 IADD3 R3, PT, PT, -R2, 0x78, RZ ;  /* 0x0000007802030810 */ /* 0x000fc80007ffe1ff */
[----:B------:R-:W-:-:S13]  /*5280*/  ISETP.NE.AND P0, PT, R3, RZ, PT ;  /* 0x000000ff0300720c */ /* 0x000fda0003f05270 */
[----:B----4-:R-:W-:Y:S05]  /*5290*/  @!P0 BRA `(.L_x_73) ;  /* 0x0000000000d48947 */ /* 0x010fea0003800000 */
[----:B------:R-:W-:Y:S01]  /*52a0*/  ISETP.GT.U32.AND P0, PT, R3, RZ, PT ;  /* 0x000000ff0300720c */ /* 0x000fe20003f04070 */
[----:B0-----:R-:W-:Y:S01]  /*52b0*/  IMAD.MOV.U32 R4, RZ, RZ, RZ ;  /* 0x000000ffff047224 */ /* 0x001fe200078e00ff */
[----:B------:R-:W-:Y:S01]  /*52c0*/  BSSY.RECONVERGENT B1, `(.L_x_74) ;  /* 0x000001f000017945 */ /* 0x000fe20003800200 */
[----:B------:R-:W-:Y:S01]  /*52d0*/  IMAD.MOV.U32 R10, RZ, RZ, RZ ;  /* 0x000000ffff0a7224 */ /* 0x000fe200078e00ff */
[----:B------:R-:W-:-:S13]  /*52e0*/  ISETP.GT.U32.AND.EX P0, PT, RZ, RZ, PT, P0 ;  /* 0x000000ffff00720c */ /* 0x000fda0003f04100 */
[----:B------:R-:W0:Y:S01]  /*52f0*/  @!P0 LDC.U8 R6, c[0x3][0x45] ;  /* 0x00c01140ff068b82 */ /* 0x000e220000000000 */
        /* <DEDUP_REMOVED lines=8> */
[----:B0-----:R0:W-:-:S12]  /*5380*/  @!P0 STL.U8 [R5+0x2c], R6 ;  /* 0x00002c0605008387 */ /* 0x0011d80000100000 */
[----:B------:R-:W-:Y:S05]  /*5390*/  @P1 BRA `(.L_x_75) ;  /* 0x0000000000441947 */ /* 0x000fea0003800000 */
[----:B------:R-:W-:Y:S02]  /*53a0*/  IADD3 R11, P1, PT, R3, -0x3, RZ ;  /* 0xfffffffd030b7810 */ /* 0x000fe40007f3e0ff */
[----:B------:R-:W-:-:S03]  /*53b0*/  PLOP3.LUT P0, PT, PT, PT, PT, 0x8, 0x80 ;  /* 0x000000000080781c */ /* 0x000fc60003f0e170 */
[----:B------:R-:W-:-:S10]  /*53c0*/  IMAD.X R13, RZ, RZ, -0x1, P1 ;  /* 0xffffffffff0d7424 */ /* 0x000fd400008e06ff */
.L_x_76:
[----:B01----:R0:W1:Y:S01]  /*53d0*/  LDC.U8 R5, c[0x3][R4+0x45] ;  /* 0x00c0114004057b82 */ /* 0x0030620000000000 */
[----:B------:R-:W-:-:S07]  /*53e0*/  IADD3 R9, PT, PT, R1, R2, R4 ;  /* 0x0000000201097210 */ /* 0x000fce0007ffe004 */
[----:B------:R0:W2:Y:S08]  /*53f0*/  LDC.U8 R6, c[0x3][R4+0x46] ;  /* 0x00c0118004067b82 */ /* 0x0000b00000000000 */
[----:B------:R0:W3:Y:S08]  /*5400*/  LDC.U8 R7, c[0x3][R4+0x47] ;  /* 0x00c011c004077b82 */ /* 0x0000f00000000000 */
[----:B------:R0:W4:Y:S02]  /*5410*/  LDC.U8 R8, c[0x3][R4+0x48] ;  /* 0x00c0120004087b82 */ /* 0x0001240000000000 */
[----:B0-----:R-:W-:-:S05]  /*5420*/  IADD3 R4, P1, PT, R4, 0x4, RZ ;  /* 0x0000000404047810 */ /* 0x001fca0007f3e0ff */
[----:B------:R-:W-:Y:S01]  /*5430*/  IMAD.X R10, RZ, RZ, R10, P1 ;  /* 0x000000ffff0a7224 */ /* 0x000fe200008e060a */
[----:B------:R-:W-:-:S04]  /*5440*/  ISETP.GE.U32.AND P1, PT, R4, R11, PT ;  /* 0x0000000b0400720c */ /* 0x000fc80003f26070 */
[----:B------:R-:W-:Y:S01]  /*5450*/  ISETP.GE.U32.AND.EX P1, PT, R10, R13, PT, P1 ;  /* 0x0000000d0a00720c */ /* 0x000fe20003f26110 */
[----:B-1----:R1:W-:Y:S04]  /*5460*/  STL.U8 [R9+0x2c], R5 ;  /* 0x00002c0509007387 */ /* 0x0023e80000100000 */
[----:B--2---:R1:W-:Y:S04]  /*5470*/  STL.U8 [R9+0x2d], R6 ;  /* 0x00002d0609007387 */ /* 0x0043e80000100000 */
[----:B---3--:R1:W-:Y:S04]  /*5480*/  STL.U8 [R9+0x2e], R7 ;  /* 0x00002e0709007387 */ /* 0x0083e80000100000 */
[----:B----4-:R1:W-:Y:S01]  /*5490*/  STL.U8 [R9+0x2f], R8 ;  /* 0x00002f0809007387 */ /* 0x0103e20000100000 */
[----:B------:R-:W-:Y:S05]  /*54a0*/  @!P1 BRA `(.L_x_76) ;  /* 0xfffffffc00c89947 */ /* 0x000fea000383ffff */
.L_x_75:
[----:B------:R-:W-:Y:S05]  /*54b0*/  BSYNC.RECONVERGENT B1 ;  /* 0x0000000000017941 */ /* 0x000fea0003800200 */
.L_x_74:
        /* <DEDUP_REMOVED lines=19> */
.L_x_73:
[----:B------:R-:W-:Y:S05]  /*55f0*/  BSYNC.RECONVERGENT B0 ;  /* 0x0000000000007941 */ /* 0x000fea0003800200 */
.L_x_72:
[C---:B------:R-:W-:Y:S01]  /*5600*/  IADD3 R3, P0, PT, R2.reuse, R3, RZ ;  /* 0x0000000302037210 */ /* 0x040fe20007f1e0ff */
[C---:B01----:R-:W-:Y:S01]  /*5610*/  IMAD.SHL.U32 R5, R2.reuse, 0x8, RZ ;  /* 0x0000000802057824 */ /* 0x043fe200078e00ff */
[----:B------:R-:W-:Y:S01]  /*5620*/  SHF.R.U32.HI R10, RZ, 0x1d, R2 ;  /* 0x0000001dff0a7819 */ /* 0x000fe20000011602 */
[----:B------:R-:W-:Y:S01]  /*5630*/  BSSY.RECONVERGENT B0, `(.L_x_77) ;  /* 0x0000136000007945 */ /* 0x000fe20003800200 */
[C---:B------:R-:W-:Y:S01]  /*5640*/  IADD3 R13, P1, PT, R3.reuse, 0x8, RZ ;  /* 0x00000008030d7810 */ /* 0x040fe20007f3e0ff */
[C---:B------:R-:W-:Y:S01]  /*5650*/  VIADD R4, R3.reuse, 0x4 ;  /* 0x0000000403047836 */ /* 0x040fe20000000000 */
[----:B------:R-:W-:Y:S01]  /*5660*/  LOP3.LUT R6, R3, 0xfffffffc, RZ, 0xc0, !PT ;  /* 0xfffffffc03067812 */ /* 0x000fe200078ec0ff */
[----:B------:R-:W-:Y:S02]  /*5670*/  IMAD.X R7, RZ, RZ, RZ, P0 ;  /* 0x000000ffff077224 */ /* 0x000fe400000e06ff */
[----:B------:R-:W-:Y:S01]  /*5680*/  IMAD.IADD R8, R2, 0x1, R13 ;  /* 0x0000000102087824 */ /* 0x000fe200078e020d */
[----:B------:R-:W-:Y:S01]  /*5690*/  LOP3.LUT R4, R4, 0xfffffffc, RZ, 0xc0, !PT ;  /* 0xfffffffc04047812 */ /* 0x000fe200078ec0ff */
[----:B------:R-:W-:-:S02]  /*56a0*/  IMAD.X R12, RZ, RZ, R7, P1 ;  /* 0x000000ffff0c7224 */ /* 0x000fc400008e0607 */
[C---:B------:R-:W-:Y:S01]  /*56b0*/  IMAD.IADD R6, R1.reuse, 0x1, R6 ;  /* 0x0000000101067824 */ /* 0x040fe200078e0206 */
[----:B------:R-:W-:Y:S01]  /*56c0*/  ISETP.GE.U32.AND P0, PT, R8, R2, PT ;  /* 0x000000020800720c */ /* 0x000fe20003f06070 */
[----:B------:R-:W-:Y:S02]  /*56d0*/  IMAD.IADD R11, R1, 0x1, R4 ;  /* 0x00000001010b7824 */ /* 0x000fe400078e0204 */
[----:B------:R-:W-:Y:S01]  /*56e0*/  IMAD.MOV.U32 R2, RZ, RZ, -0x10325477 ;  /* 0xefcdab89ff027424 */ /* 0x000fe200078e00ff */
[----:B------:R-:W-:Y:S01]  /*56f0*/  SEL R9, RZ, 0x1, P0 ;  /* 0x00000001ff097807 */ /* 0x000fe20000000000 */
[----:B------:R0:W-:Y:S01]  /*5700*/  STL [R6+0x2c], R5 ;  /* 0x00002c0506007387 */ /* 0x0001e20000100800 */
[----:B------:R-:W-:Y:S01]  /*5710*/  ISETP.GE.U32.AND P0, PT, R3, 0x38, PT ;  /* 0x000000380300780c */ /* 0x000fe20003f06070 */
[----:B------:R-:W-:Y:S02]  /*5720*/  IMAD.MOV.U32 R3, RZ, RZ, -0x67452302 ;  /* 0x98badcfeff037424 */ /* 0x000fe400078e00ff */
[----:B------:R-:W-:Y:S01]  /*5730*/  IMAD.IADD R9, R9, 0x1, R12 ;  /* 0x0000000109097824 */ /* 0x000fe200078e020c */
[----:B------:R0:W-:Y:S01]  /*5740*/  STL [R11+0x2c], R10 ;  /* 0x00002c0a0b007387 */ /* 0x0001e20000100800 */
[----:B------:R-:W-:Y:S01]  /*5750*/  ISETP.GE.U32.AND.EX P0, PT, R7, RZ, PT, P0 ;  /* 0x000000ff0700720c */ /* 0x000fe20003f06100 */
[----:B------:R-:W-:-:S02]  /*5760*/  IMAD.MOV.U32 R7, RZ, RZ, 0x10325476 ;  /* 0x10325476ff077424 */ /* 0x000fc400078e00ff */
[----:B------:R0:W-:Y:S01]  /*5770*/  STL.64 [R1+0x20], R8 ;  /* 0x0000200801007387 */ /* 0x0001e20000100a00 */
[----:B------:R-:W-:-:S09]  /*5780*/  IMAD.MOV.U32 R4, RZ, RZ, 0x67452301 ;  /* 0x67452301ff047424 */ /* 0x000fd200078e00ff */
        /* <DEDUP_REMOVED lines=8> */
.L_x_79:
        /* <DEDUP_REMOVED lines=280> */
.L_x_78:
[----:B------:R-:W-:Y:S05]  /*6990*/  BSYNC.RECONVERGENT B0 ;  /* 0x0000000000007941 */ /* 0x000fea0003800200 */
.L_x_77:
[----:B0-----:R-:W-:Y:S01]  /*69a0*/  IMAD.MOV.U32 R5, RZ, RZ, R2 ;  /* 0x000000ffff057224 */ /* 0x001fe200078e0002 */
[----:B------:R-:W-:Y:S01]  /*69b0*/  UIADD3 UR4, UPT, UPT, UR4, 0x1, URZ ;  /* 0x0000000104047890 */ /* 0x000fe2000fffe0ff */
[----:B------:R-:W-:Y:S02]  /*69c0*/  IMAD.MOV.U32 R8, RZ, RZ, R4 ;  /* 0x000000ffff087224 */ /* 0x000fe400078e0004 */
[----:B------:R-:W-:Y:S01]  /*69d0*/  IMAD.MOV.U32 R9, RZ, RZ, R2 ;  /* 0x000000ffff097224 */ /* 0x000fe200078e0002 */
[----:B------:R-:W-:Y:S01]  /*69e0*/  UISETP.NE.AND UP0, UPT, UR4, 0x3e8, UPT ;  /* 0x000003e80400788c */ /* 0x000fe2000bf05270 */
[----:B------:R-:W-:Y:S02]  /*69f0*/  IMAD.MOV.U32 R10, RZ, RZ, R3 ;  /* 0x000000ffff0a7224 */ /* 0x000fe400078e0003 */
[----:B------:R-:W-:Y:S02]  /*6a00*/  IMAD.MOV.U32 R11, RZ, RZ, R7 ;  /* 0x000000ffff0b7224 */ /* 0x000fe400078e0007 */
[----:B------:R-:W-:-:S03]  /*6a10*/  IMAD.MOV.U32 R6, RZ, RZ, R3 ;  /* 0x000000ffff067224 */ /* 0x000fc600078e0003 */
[----:B------:R1:W-:Y:S04]  /*6a20*/  STL.128 [R1], R8 ;  /* 0x0000000801007387 */ /* 0x0003e80000100c00 */
[----:B------:R1:W-:Y:S01]  /*6a30*/  STL.128 [R1+0x10], R4 ;  /* 0x0000100401007387 */ /* 0x0003e20000100c00 */
[----:B------:R-:W-:Y:S05]  /*6a40*/  BRA.U UP0, `(.L_x_80) ;  /* 0xffffffe100087547 */ /* 0x000fea000b83ffff */
[----:B------:R-:W0:Y:S02]  /*6a50*/  LDC.64 R34, c[0x0][0x3a0] ;  /* 0x0000e800ff227b82 */ /* 0x000e240000000a00 */
[----:B0-----:R-:W2:Y:S04]  /*6a60*/  LDG.E.U8 R31, desc[UR6][R34.64+0x14] ;  /* 0x00001406221f7981 */ /* 0x001ea8000c1e1100 */
[----:B------:R-:W3:Y:S04]  /*6a70*/  LDG.E.U8 R30, desc[UR6][R34.64+0x15] ;  /* 0x00001506221e7981 */ /* 0x000ee8000c1e1100 */
[----:B------:R-:W4:Y:S04]  /*6a80*/  LDG.E.U8 R29, desc[UR6][R34.64+0x13] ;  /* 0x00001306221d7981 */ /* 0x000f28000c1e1100 */
[----:B------:R-:W5:Y:S04]  /*6a90*/  LDG.E.U8 R27, desc[UR6][R34.64+0x12] ;  /* 0x00001206221b7981 */ /* 0x000f68000c1e1100 */
[----:B------:R-:W5:Y:S01]  /*6aa0*/  LDG.E.U8 R25, desc[UR6][R34.64+0x11] ;  /* 0x0000110622197981 */ /* 0x000f62000c1e1100 */
[----:B------:R-:W0:Y:S03]  /*6ab0*/  LDC.64 R32, c[0x0][0x3a0] ;  /* 0x0000e800ff207b82 */ /* 0x000e260000000a00 */
[----:B------:R-:W5:Y:S04]  /*6ac0*/  LDG.E.U8 R23, desc[UR6][R34.64+0x10] ;  /* 0x0000100622177981 */ /* 0x000f68000c1e1100 */
[----:B------:R-:W5:Y:S01]  /*6ad0*/  LDG.E.U8 R0, desc[UR6][R34.64+0xf] ;  /* 0x00000f0622007981 */ /* 0x000f62000c1e1100 */
[----:B-1----:R-:W1:Y:S03]  /*6ae0*/  LDC.64 R8, c[0x0][0x3a0] ;  /* 0x0000e800ff087b82 */ /* 0x002e660000000a00 */
[----:B------:R-:W5:Y:S04]  /*6af0*/  LDG.E.U8 R5, desc[UR6][R34.64+0xe] ;  /* 0x00000e0622057981 */ /* 0x000f68000c1e1100 */
[----:B------:R1:W5:Y:S04]  /*6b00*/  LDG.E.U8 R6, desc[UR6][R34.64+0xd] ;  /* 0x00000d0622067981 */ /* 0x000368000c1e1100 */
[----:B0-----:R0:W5:Y:S04]  /*6b10*/  LDG.E.U8 R10, desc[UR6][R32.64+0xc] ;  /* 0x00000c06200a7981 */ /* 0x001168000c1e1100 */
[----:B-1----:R-:W5:Y:S04]  /*6b20*/  LDG.E.U8 R11, desc[UR6][R8.64+0xb] ;  /* 0x00000b06080b7981 */ /* 0x002f68000c1e1100 */
[----:B------:R-:W5:Y:S04]  /*6b30*/  LDG.E.U8 R12, desc[UR6][R8.64+0xa] ;  /* 0x00000a06080c7981 */ /* 0x000f68000c1e1100 */
        /* <DEDUP_REMOVED lines=9> */
[----:B------:R1:W5:Y:S01]  /*6bd0*/  LDG.E.U8 R24, desc[UR6][R8.64] ;  /* 0x0000000608187981 */ /* 0x000362000c1e1100 */
[----:B------:R-:W-:-:S02]  /*6be0*/  SHF.R.U32.HI R26, RZ, 0x18, R3 ;  /* 0x00000018ff1a7819 */ /* 0x000fc40000011603 */
[--C-:B------:R-:W-:Y:S02]  /*6bf0*/  SHF.R.U32.HI R35, RZ, 0x1e, R3.reuse ;  /* 0x0000001eff237819 */ /* 0x100fe40000011603 */
[----:B------:R-:W-:Y:S02]  /*6c00*/  LOP3.LUT R37, R26, 0x3f, RZ, 0xc0, !PT ;  /* 0x0000003f1a257812 */ /* 0x000fe400078ec0ff */
[----:B------:R-:W-:Y:S02]  /*6c10*/  LOP3.LUT R26, R2, 0xfc, RZ, 0xc0, !PT ;  /* 0x000000fc021a7812 */ /* 0x000fe400078ec0ff */
[----:B------:R-:W2:Y:S02]  /*6c20*/  LDC.U8 R36, c[0x3][R37+0x4] ;  /* 0x00c0010025247b82 */ /* 0x000ea40000000000 */
[----:B------:R-:W-:Y:S02]  /*6c30*/  SHF.R.U32.HI R34, RZ, 0x2, R26 ;  /* 0x00000002ff227819 */ /* 0x000fe4000001161a */
[----:B------:R-:W-:-:S04]  /*6c40*/  SHF.R.U32.HI R26, RZ, 0x8, R3 ;  /* 0x00000008ff1a7819 */ /* 0x000fc80000011603 */
[----:B------:R-:W3:Y:S01]  /*6c50*/  LDC.U8 R35, c[0x3][R35+0x4] ;  /* 0x00c0010023237b82 */ /* 0x000ee20000000000 */
[----:B0-----:R-:W-:-:S05]  /*6c60*/  LOP3.LUT R33, R26, 0xff00, RZ, 0xc0, !PT ;  /* 0x0000ff001a217812 */ /* 0x001fca00078ec0ff */
[----:B-1----:R-:W-:Y:S02]  /*6c70*/  IMAD R8, R2, 0x10000, R33 ;  /* 0x0001000002087824 */ /* 0x002fe400078e0221 */
[----:B------:R-:W4:Y:S03]  /*6c80*/  LDC.U8 R34, c[0x3][R34+0x4] ;  /* 0x00c0010022227b82 */ /* 0x000f260000000000 */
[----:B------:R-:W-:-:S04]  /*6c90*/  SHF.R.U32.HI R8, RZ, 0xc, R8 ;  /* 0x0000000cff087819 */ /* 0x000fc80000011608 */
[----:B------:R-:W-:Y:S02]  /*6ca0*/  LOP3.LUT R32, R8, 0x3f, RZ, 0xc0, !PT ;  /* 0x0000003f08207812 */ /* 0x000fe400078ec0ff */
[----:B------:R-:W-:-:S04]  /*6cb0*/  SHF.R.U32.HI R8, RZ, 0x8, R2 ;  /* 0x00000008ff087819 */ /* 0x000fc80000011602 */
[----:B------:R-:W5:Y:S01]  /*6cc0*/  LDC.U8 R32, c[0x3][R32+0x4] ;  /* 0x00c0010020207b82 */ /* 0x000f620000000000 */
[----:B------:R-:W-:-:S04]  /*6cd0*/  LOP3.LUT R33, R33, 0xc0, R8, 0xf8, !PT ;  /* 0x000000c021217812 */ /* 0x000fc800078ef808 */
[----:B------:R-:W-:-:S04]  /*6ce0*/  SHF.R.U32.HI R33, RZ, 0x6, R33 ;  /* 0x00000006ff217819 */ /* 0x000fc80000011621 */
[----:B------:R-:W-:Y:S02]  /*6cf0*/  LOP3.LUT R28, R33, 0x3f, RZ, 0xc0, !PT ;  /* 0x0000003f211c7812 */ /* 0x000fe400078ec0ff */
[----:B------:R-:W-:-:S04]  /*6d00*/  LOP3.LUT R26, R8, 0x3f, RZ, 0xc0, !PT ;  /* 0x0000003f081a7812 */ /* 0x000fc800078ec0ff */
[----:B------:R-:W0:Y:S01]  /*6d10*/  LDC.U8 R28, c[0x3][R28+0x4] ;  /* 0x00c001001c1c7b82 */ /* 0x000e220000000000 */
[----:B------:R-:W-:Y:S02]  /*6d20*/  SHF.R.U32.HI R33, RZ, 0x8, R4 ;  /* 0x00000008ff217819 */ /* 0x000fe40000011604 */
[----:B------:R-:W-:-:S05]  /*6d30*/  LOP3.LUT R38, R3, 0xff00, RZ, 0xc0, !PT ;  /* 0x0000ff0003267812 */ /* 0x000fca00078ec0ff */
[----:B------:R-:W1:Y:S01]  /*6d40*/  LDC.U8 R26, c[0x3][R26+0x4] ;  /* 0x00c001001a1a7b82 */ /* 0x000e620000000000 */
[----:B------:R-:W-:Y:S02]  /*6d50*/  SHF.R.U32.HI R9, RZ, 0x1a, R4 ;  /* 0x0000001aff097819 */ /* 0x000fe40000011604 */
[----:B------:R-:W-:-:S04]  /*6d60*/  LOP3.LUT R38, R38, 0x30000, R33, 0xf8, !PT ;  /* 0x0003000026267812 */ /* 0x000fc800078ef821 */
[----:B------:R-:W-:Y:S01]  /*6d70*/  SHF.R.U32.HI R38, RZ, 0xc, R38 ;  /* 0x0000000cff267819 */ /* 0x000fe20000011626 */
[----:B------:R-:W1:Y:S01]  /*6d80*/  LDC.U8 R9, c[0x3][R9+0x4] ;  /* 0x00c0010009097b82 */ /* 0x000e620000000000 */
[----:B--2---:R-:W-:Y:S02]  /*6d90*/  ISETP.NE.AND P0, PT, R36, R31, PT ;  /* 0x0000001f2400720c */ /* 0x004fe40003f05270 */
[----:B------:R-:W-:Y:S02]  /*6da0*/  SHF.R.U32.HI R36, RZ, 0x18, R7 ;  /* 0x00000018ff247819 */ /* 0x000fe40000011607 */
[----:B---3--:R-:W-:Y:S02]  /*6db0*/  ISETP.NE.OR P0, PT, R35, R30, P0 ;  /* 0x0000001e2300720c */ /* 0x008fe40000705670 */
[----:B------:R-:W-:Y:S02]  /*6dc0*/  LOP3.LUT R30, R36, 0xff00, R3, 0xf8, !PT ;  /* 0x0000ff00241e7812 */ /* 0x000fe400078ef803 */
[----:B----4-:R-:W-:-:S02]  /*6dd0*/  ISETP.NE.OR P0, PT, R34, R29, P0 ;  /* 0x0000001d2200720c */ /* 0x010fc40000705670 */
[----:B------:R-:W-:Y:S01]  /*6de0*/  SHF.R.U32.HI R31, RZ, 0x6, R30 ;  /* 0x00000006ff1f7819 */ /* 0x000fe2000001161e */
[----:B------:R-:W-:Y:S01]  /*6df0*/  IMAD.SHL.U32 R29, R3, 0x100, RZ ;  /* 0x00000100031d7824 */ /* 0x000fe200078e00ff */
[----:B------:R-:W-:Y:S02]  /*6e00*/  SHF.R.U32.HI R34, RZ, 0x10, R7 ;  /* 0x00000010ff227819 */ /* 0x000fe40000011607 */
[----:B------:R-:W-:Y:S01]  /*6e10*/  LOP3.LUT R31, R31, 0x3f, RZ, 0xc0, !PT ;  /* 0x0000003f1f1f7812 */ /* 0x000fe200078ec0ff */
[----:B------:R2:W3:Y:S01]  /*6e20*/  LDC.U8 R30, c[0x3][R38+0x4] ;  /* 0x00c00100261e7b82 */ /* 0x0004e20000000000 */
[----:B------:R-:W-:Y:S02]  /*6e30*/  SHF.R.U32.HI R35, RZ, 0x12, R4 ;  /* 0x00000012ff237819 */ /* 0x000fe40000011604 */
[----:B------:R-:W-:Y:S02]  /*6e40*/  LOP3.LUT R40, R36, 0x3f, RZ, 0xc0, !PT ;  /* 0x0000003f24287812 */ /* 0x000fe400078ec0ff */
[----:B------:R-:W-:-:S02]  /*6e50*/  LOP3.LUT R29, R29, 0xf000, RZ, 0xc0, !PT ;  /* 0x0000f0001d1d7812 */ /* 0x000fc400078ec0ff */
[----:B------:R-:W-:Y:S01]  /*6e60*/  LOP3.LUT R36, R34, 0xc0, RZ, 0xc0, !PT ;  /* 0x000000c022247812 */ /* 0x000fe200078ec0ff */
[----:B------:R-:W4:Y:S01]  /*6e70*/  LDC.U8 R31, c[0x3][R31+0x4] ;  /* 0x00c001001f1f7b82 */ /* 0x000f220000000000 */
[----:B------:R-:W-:Y:S02]  /*6e80*/  LOP3.LUT R39, R35, 0x3f, RZ, 0xc0, !PT ;  /* 0x0000003f23277812 */ /* 0x000fe400078ec0ff */
[----:B------:R-:W-:Y:S02]  /*6e90*/  LOP3.LUT R35, R29, 0x30000, R4, 0xf8, !PT ;  /* 0x000300001d237812 */ /* 0x000fe400078ef804 */
[----:B------:R-:W-:-:S03]  /*6ea0*/  PRMT R36, R36, 0x6540, R3 ;  /* 0x0000654024247816 */ /* 0x000fc60000000003 */
[----:B------:R-:W4:Y:S01]  /*6eb0*/  LDC.U8 R29, c[0x3][R40+0x4] ;  /* 0x00c00100281d7b82 */ /* 0x000f220000000000 */
[----:B------:R-:W-:Y:S02]  /*6ec0*/  SHF.R.U32.HI R3, RZ, 0xc, R35 ;  /* 0x0000000cff037819 */ /* 0x000fe40000011623 */
[----:B------:R-:W-:Y:S02]  /*6ed0*/  SHF.R.U32.HI R36, RZ, 0x6, R36 ;  /* 0x00000006ff247819 */ /* 0x000fe40000011624 */
[----:B-----5:R-:W-:Y:S02]  /*6ee0*/  ISETP.NE.OR P0, PT, R32, R27, P0 ;  /* 0x0000001b2000720c */ /* 0x020fe40000705670 */
[----:B------:R-:W-:Y:S01]  /*6ef0*/  SHF.L.W.U32.HI R35, R2, 0x10, R33 ;  /* 0x0000001002237819 */ /* 0x000fe20000010e21 */
[----:B------:R-:W5:Y:S01]  /*6f00*/  LDC.U8 R32, c[0x3][R39+0x4] ;  /* 0x00c0010027207b82 */ /* 0x000f620000000000 */
[----:B------:R-:W-:Y:S02]  /*6f10*/  SHF.R.U32.HI R27, RZ, 0x10, R2 ;  /* 0x00000010ff1b7819 */ /* 0x000fe40000011602 */
[----:B------:R-:W-:-:S05]  /*6f20*/  LOP3.LUT R2, R36, 0x3f, RZ, 0xc0, !PT ;  /* 0x0000003f24027812 */ /* 0x000fca00078ec0ff */
[----:B------:R-:W5:Y:S01]  /*6f30*/  LDC.U8 R3, c[0x3][R3+0x4] ;  /* 0x00c0010003037b82 */ /* 0x000f620000000000 */
[----:B------:R-:W-:Y:S02]  /*6f40*/  SHF.R.U32.HI R36, RZ, 0xa, R4 ;  /* 0x0000000aff247819 */ /* 0x000fe40000011604 */
[----:B--2---:R-:W-:Y:S02]  /*6f50*/  LOP3.LUT R38, R34, 0x3f, RZ, 0xc0, !PT ;  /* 0x0000003f22267812 */ /* 0x004fe400078ec0ff */
[----:B------:R-:W-:-:S03]  /*6f60*/  LOP3.LUT R34, R27, 0xf00, RZ, 0xc0, !PT ;  /* 0x00000f001b227812 */ /* 0x000fc600078ec0ff */
[----:B------:R-:W2:Y:S01]  /*6f70*/  LDC.U8 R2, c[0x3][R2+0x4] ;  /* 0x00c0010002027b82 */ /* 0x000ea20000000000 */
[----:B------:R-:W-:Y:S02]  /*6f80*/  SHF.R.U32.HI R33, RZ, 0x8, R7 ;  /* 0x00000008ff217819 */ /* 0x000fe40000011607 */
[----:B------:R-:W-:Y:S02]  /*6f90*/  LOP3.LUT R37, R36, 0x3f, RZ, 0xc0, !PT ;  /* 0x0000003f24257812 */ /* 0x000fe400078ec0ff */
[----:B------:R-:W-:-:S03]  /*6fa0*/  SHF.R.U32.HI R35, RZ, 0xc, R35 ;  /* 0x0000000cff237819 */ /* 0x000fc60000011623 */
[----:B------:R-:W2:Y:S01]  /*6fb0*/  LDC.U8 R27, c[0x3][R38+0x4] ;  /* 0x00c00100261b7b82 */ /* 0x000ea20000000000 */
[----:B0-----:R-:W-:Y:S02]  /*6fc0*/  ISETP.NE.OR P0, PT, R28, R25, P0 ;  /* 0x000000191c00720c */ /* 0x001fe40000705670 */
[----:B------:R-:W-:Y:S02]  /*6fd0*/  LOP3.LUT R34, R34, 0xc0, R33, 0xf8, !PT ;  /* 0x000000c022227812 */ /* 0x000fe400078ef821 */
[----:B------:R-:W-:Y:S02]  /*6fe0*/  LOP3.LUT R36, R35, 0x3f, RZ, 0xc0, !PT ;  /* 0x0000003f23247812 */ /* 0x000fe400078ec0ff */
[----:B------:R-:W-:Y:S01]  /*6ff0*/  LOP3.LUT R25, R8, 0xff00, RZ, 0xc0, !PT ;  /* 0x0000ff0008197812 */ /* 0x000fe200078ec0ff */
[----:B------:R-:W0:Y:S01]  /*7000*/  LDC.U8 R28, c[0x3][R37+0x4] ;  /* 0x00c00100251c7b82 */ /* 0x000e220000000000 */
[----:B-1----:R-:W-:Y:S02]  /*7010*/  ISETP.NE.OR P0, PT, R26, R23, P0 ;  /* 0x000000171a00720c */ /* 0x002fe40000705670 */
[----:B------:R-:W-:-:S02]  /*7020*/  SHF.R.U32.HI R34, RZ, 0x6, R34 ;  /* 0x00000006ff227819 */ /* 0x000fc40000011622 */
[C---:B------:R-:W-:Y:S01]  /*7030*/  LOP3.LUT R23, R4.reuse, 0xfc, RZ, 0xc0, !PT ;  /* 0x000000fc04177812 */ /* 0x040fe200078ec0ff */
[----:B------:R-:W-:Y:S02]  /*7040*/  IMAD R4, R4, 0x10000, R25 ;  /* 0x0001000004047824 */ /* 0x000fe400078e0219 */
[----:B------:R-:W1:Y:S01]  /*7050*/  LDC.U8 R8, c[0x3][R36+0x4] ;  /* 0x00c0010024087b82 */ /* 0x000e620000000000 */
[----:B------:R-:W-:Y:S02]  /*7060*/  LOP3.LUT R33, R33, 0x3f, RZ, 0xc0, !PT ;  /* 0x0000003f21217812 */ /* 0x000fe400078ec0ff */
[----:B------:R-:W-:Y:S02]  /*7070*/  SHF.R.U32.HI R23, RZ, 0x2, R23 ;  /* 0x00000002ff177819 */ /* 0x000fe40000011617 */
[----:B------:R-:W-:-:S03]  /*7080*/  LOP3.LUT R25, R25, 0xc0, R7, 0xf8, !PT ;  /* 0x000000c019197812 */ /* 0x000fc600078ef807 */
[----:B------:R-:W1:Y:S01]  /*7090*/  LDC.U8 R35, c[0x3][R34+0x4] ;  /* 0x00c0010022237b82 */ /* 0x000e620000000000 */
[----:B------:R-:W-:Y:S02]  /*70a0*/  SHF.R.U32.HI R4, RZ, 0xc, R4 ;  /* 0x0000000cff047819 */ /* 0x000fe40000011604 */
[----:B------:R-:W-:Y:S02]  /*70b0*/  SHF.R.U32.HI R25, RZ, 0x6, R25 ;  /* 0x00000006ff197819 */ /* 0x000fe40000011619 */
[----:B------:R-:W-:-:S03]  /*70c0*/  LOP3.LUT R4, R4, 0x3f, RZ, 0xc0, !PT ;  /* 0x0000003f04047812 */ /* 0x000fc600078ec0ff */
[----:B------:R-:W1:Y:S01]  /*70d0*/  LDC.U8 R26, c[0x3][R33+0x4] ;  /* 0x00c00100211a7b82 */ /* 0x000e620000000000 */
[----:B------:R-:W-:Y:S02]  /*70e0*/  ISETP.NE.OR P0, PT, R9, R0, P0 ;  /* 0x000000000900720c */ /* 0x000fe40000705670 */
[----:B------:R-:W-:-:S05]  /*70f0*/  LOP3.LUT R25, R25, 0x3f, RZ, 0xc0, !PT ;  /* 0x0000003f19197812 */ /* 0x000fca00078ec0ff */
[----:B------:R-:W1:Y:S01]  /*7100*/  LDC.U8 R23, c[0x3][R23+0x4] ;  /* 0x00c0010017177b82 */ /* 0x000e620000000000 */
[----:B---3--:R-:W-:Y:S02]  /*7110*/  ISETP.NE.OR P0, PT, R30, R5, P0 ;  /* 0x000000051e00720c */ /* 0x008fe40000705670 */
[----:B------:R-:W-:-:S05]  /*7120*/  LOP3.LUT R7, R7, 0x3f, RZ, 0xc0, !PT ;  /* 0x0000003f07077812 */ /* 0x000fca00078ec0ff */
[----:B------:R-:W3:Y:S01]  /*7130*/  LDC.U8 R4, c[0x3][R4+0x4] ;  /* 0x00c0010004047b82 */ /* 0x000ee20000000000 */
[----:B----4-:R-:W-:-:S07]  /*7140*/  ISETP.NE.OR P0, PT, R31, R6, P0 ;  /* 0x000000061f00720c */ /* 0x010fce0000705670 */
[----:B------:R-:W4:Y:S01]  /*7150*/  LDC.U8 R25, c[0x3][R25+0x4] ;  /* 0x00c0010019197b82 */ /* 0x000f220000000000 */
[----:B------:R-:W-:-:S07]  /*7160*/  ISETP.NE.OR P0, PT, R29, R10, P0 ;  /* 0x0000000a1d00720c */ /* 0x000fce0000705670 */
[----:B------:R-:W4:Y:S01]  /*7170*/  LDC.U8 R7, c[0x3][R7+0x4] ;  /* 0x00c0010007077b82 */ /* 0x000f220000000000 */
[----:B-----5:R-:W-:-:S04]  /*7180*/  ISETP.NE.OR P0, PT, R32, R11, P0 ;  /* 0x0000000b2000720c */ /* 0x020fc80000705670 */
[----:B------:R-:W-:-:S04]  /*7190*/  ISETP.NE.OR P0, PT, R3, R12, P0 ;  /* 0x0000000c0300720c */ /* 0x000fc80000705670 */
[----:B--2---:R-:W-:-:S04]  /*71a0*/  ISETP.NE.OR P0, PT, R2, R13, P0 ;  /* 0x0000000d0200720c */ /* 0x004fc80000705670 */
[----:B------:R-:W-:-:S04]  /*71b0*/  ISETP.NE.OR P0, PT, R27, R14, P0 ;  /* 0x0000000e1b00720c */ /* 0x000fc80000705670 */
[----:B0-----:R-:W-:-:S04]  /*71c0*/  ISETP.NE.OR P0, PT, R28, R15, P0 ;  /* 0x0000000f1c00720c */ /* 0x001fc80000705670 */
[----:B-1----:R-:W-:-:S04]  /*71d0*/  ISETP.NE.OR P0, PT, R8, R17, P0 ;  /* 0x000000110800720c */ /* 0x002fc80000705670 */
[----:B------:R-:W-:-:S04]  /*71e0*/  ISETP.NE.OR P0, PT, R35, R18, P0 ;  /* 0x000000122300720c */ /* 0x000fc80000705670 */
[----:B------:R-:W-:-:S04]  /*71f0*/  ISETP.NE.OR P0, PT, R26, R19, P0 ;  /* 0x000000131a00720c */ /* 0x000fc80000705670 */
[----:B------:R-:W-:-:S04]  /*7200*/  ISETP.NE.OR P0, PT, R23, R20, P0 ;  /* 0x000000141700720c */ /* 0x000fc80000705670 */
[----:B---3--:R-:W-:-:S04]  /*7210*/  ISETP.NE.OR P0, PT, R4, R21, P0 ;  /* 0x000000150400720c */ /* 0x008fc80000705670 */
[----:B----4-:R-:W-:-:S04]  /*7220*/  ISETP.NE.OR P0, PT, R25, R22, P0 ;  /* 0x000000161900720c */ /* 0x010fc80000705670 */
[----:B------:R-:W-:-:S13]  /*7230*/  ISETP.NE.OR P0, PT, R7, R24, P0 ;  /* 0x000000180700720c */ /* 0x000fda0000705670 */
[----:B------:R-:W-:Y:S05]  /*7240*/  @P0 EXIT ;  /* 0x000000000000094d */ /* 0x000fea0003800000 */
[----:B------:R-:W0:Y:S02]  /*7250*/  LDC.64 R2, c[0x0][0x3a8] ;  /* 0x0000ea00ff027b82 */ /* 0x000e240000000a00 */
[----:B0-----:R-:W-:Y:S01]  /*7260*/  STG.E desc[UR6][R2.64], R16 ;  /* 0x0000001002007986 */ /* 0x001fe2000c101906 */
[----:B------:R-:W-:Y:S05]  /*7270*/  EXIT ;  /* 0x000000000000794d */ /* 0x000fea0003800000 */
.L_x_81:
[----:B------:R-:W-:-:S00]  /*7280*/  BRA `(.L_x_81) ;  /* 0xfffffffc00fc7947 */ /* 0x000fc0000383ffff */
[----:B------:R-:W-:-:S00]  /*7290*/  NOP ;  /* 0x0000000000007918 */ /* 0x000fc00000000000 */
        /* <DEDUP_REMOVED lines=14> */
.L_x_82:


//--------------------- .nv.shared.reserved.0     --------------------------
	.section	.nv.shared.reserved.0,"aw",@nobits
	.weak		__nv_reservedSMEM_offset_0_alias
	.size		__nv_reservedSMEM_offset_0_alias, 0, 64
	.other		__nv_reservedSMEM_offset_0_alias,@"STO_CUDA_RESERVED_SHARED STV_DEFAULT"
__nv_reservedSMEM_offset_0_alias:
	.zero		0
	.zero		64


//--------------------- .nv.constant0._Z13md5crypt_gatePiS_PPcS1_S0_S_ --------------------------
	.section	.nv.constant0._Z13md5crypt_gatePiS_PPcS1_S0_S_,"a",@progbits
	.sectionflags	@""
	.align	4
.nv.constant0._Z13md5crypt_gatePiS_PPcS1_S0_S_:
	.zero		944


//--------------------- SYMBOLS --------------------------

	.type		.nv.reservedSmem.offset0,@object
	.size		.nv.reservedSmem.offset0,0x4
